//
// Generated by NVIDIA NVVM Compiler
//
// Compiler Build ID: CL-36424714
// Cuda compilation tools, release 13.0, V13.0.88
// Based on NVVM 20.0.0
//

.version 9.0
.target sm_100
.address_size 64

	// .globl	_Z11test_kernelPfS_i
// _ZZ12test_kernel7PfS_iE3smm has been demoted

.visible .entry _Z11test_kernelPfS_i(
	.param .u64 .ptr .align 1 _Z11test_kernelPfS_i_param_0,
	.param .u64 .ptr .align 1 _Z11test_kernelPfS_i_param_1,
	.param .u32 _Z11test_kernelPfS_i_param_2
)
{
	.reg .pred 	%p<4>;
	.reg .b32 	%r<6>;
	.reg .b32 	%f<3>;
	.reg .b64 	%rd<8>;

	ld.param.u64 	%rd1, [_Z11test_kernelPfS_i_param_0];
	ld.param.u64 	%rd2, [_Z11test_kernelPfS_i_param_1];
	ld.param.u32 	%r2, [_Z11test_kernelPfS_i_param_2];
	mov.u32 	%r1, %tid.x;
	setp.gt.s32 	%p1, %r1, %r2;
	@%p1 bra 	$L__BB0_2;
	cvta.to.global.u64 	%rd3, %rd1;
	cvta.to.global.u64 	%rd4, %rd2;
	mul.wide.u32 	%rd5, %r1, 4;
	add.s64 	%rd6, %rd3, %rd5;
	ld.global.f32 	%f1, [%rd6];
	setp.gt.f32 	%p2, %f1, 0f42000000;
	mov.b32 	%r3, -1;
	vote.sync.all.pred 	%p3, %p2, %r3;
	selp.u32 	%r5, 1, 0, %p3;
	cvt.rn.f32.u32 	%f2, %r5;
	add.s64 	%rd7, %rd4, %rd5;
	st.global.f32 	[%rd7], %f2;
$L__BB0_2:
	ret;

}
	// .globl	_Z12test_kernel2PfS_i
.visible .entry _Z12test_kernel2PfS_i(
	.param .u64 .ptr .align 1 _Z12test_kernel2PfS_i_param_0,
	.param .u64 .ptr .align 1 _Z12test_kernel2PfS_i_param_1,
	.param .u32 _Z12test_kernel2PfS_i_param_2
)
{
	.reg .pred 	%p<4>;
	.reg .b32 	%r<6>;
	.reg .b32 	%f<3>;
	.reg .b64 	%rd<8>;

	ld.param.u64 	%rd1, [_Z12test_kernel2PfS_i_param_0];
	ld.param.u64 	%rd2, [_Z12test_kernel2PfS_i_param_1];
	ld.param.u32 	%r2, [_Z12test_kernel2PfS_i_param_2];
	mov.u32 	%r1, %tid.x;
	setp.gt.s32 	%p1, %r1, %r2;
	@%p1 bra 	$L__BB1_2;
	cvta.to.global.u64 	%rd3, %rd1;
	cvta.to.global.u64 	%rd4, %rd2;
	mul.wide.u32 	%rd5, %r1, 4;
	add.s64 	%rd6, %rd3, %rd5;
	ld.global.f32 	%f1, [%rd6];
	setp.gt.f32 	%p2, %f1, 0f42000000;
	mov.b32 	%r3, -1;
	vote.sync.any.pred 	%p3, %p2, %r3;
	selp.u32 	%r5, 1, 0, %p3;
	cvt.rn.f32.u32 	%f2, %r5;
	add.s64 	%rd7, %rd4, %rd5;
	st.global.f32 	[%rd7], %f2;
$L__BB1_2:
	ret;

}
	// .globl	_Z12test_kernel3PfS_i
.visible .entry _Z12test_kernel3PfS_i(
	.param .u64 .ptr .align 1 _Z12test_kernel3PfS_i_param_0,
	.param .u64 .ptr .align 1 _Z12test_kernel3PfS_i_param_1,
	.param .u32 _Z12test_kernel3PfS_i_param_2
)
{
	.reg .pred 	%p<6>;
	.reg .b32 	%r<6>;
	.reg .b32 	%f<3>;
	.reg .b64 	%rd<8>;

	ld.param.u64 	%rd1, [_Z12test_kernel3PfS_i_param_0];
	ld.param.u64 	%rd2, [_Z12test_kernel3PfS_i_param_1];
	ld.param.u32 	%r2, [_Z12test_kernel3PfS_i_param_2];
	mov.u32 	%r1, %tid.x;
	setp.gt.s32 	%p1, %r1, %r2;
	@%p1 bra 	$L__BB2_2;
	cvta.to.global.u64 	%rd3, %rd1;
	cvta.to.global.u64 	%rd4, %rd2;
	mul.wide.u32 	%rd5, %r1, 4;
	add.s64 	%rd6, %rd3, %rd5;
	ld.global.f32 	%f1, [%rd6];
	setp.gt.f32 	%p2, %f1, 0f42400000;
	setp.lt.f32 	%p3, %f1, 0f42540000;
	and.pred  	%p4, %p2, %p3;
	mov.b32 	%r3, -1;
	vote.sync.uni.pred 	%p5, %p4, %r3;
	selp.u32 	%r5, 1, 0, %p5;
	cvt.rn.f32.u32 	%f2, %r5;
	add.s64 	%rd7, %rd4, %rd5;
	st.global.f32 	[%rd7], %f2;
$L__BB2_2:
	ret;

}
	// .globl	_Z12test_kernel4PfS_i
.visible .entry _Z12test_kernel4PfS_i(
	.param .u64 .ptr .align 1 _Z12test_kernel4PfS_i_param_0,
	.param .u64 .ptr .align 1 _Z12test_kernel4PfS_i_param_1,
	.param .u32 _Z12test_kernel4PfS_i_param_2
)
{
	.reg .pred 	%p<6>;
	.reg .b32 	%r<5>;
	.reg .b32 	%f<3>;
	.reg .b64 	%rd<8>;

	ld.param.u64 	%rd1, [_Z12test_kernel4PfS_i_param_0];
	ld.param.u64 	%rd2, [_Z12test_kernel4PfS_i_param_1];
	ld.param.u32 	%r2, [_Z12test_kernel4PfS_i_param_2];
	mov.u32 	%r1, %tid.x;
	setp.gt.s32 	%p1, %r1, %r2;
	@%p1 bra 	$L__BB3_2;
	cvta.to.global.u64 	%rd3, %rd1;
	cvta.to.global.u64 	%rd4, %rd2;
	mul.wide.u32 	%rd5, %r1, 4;
	add.s64 	%rd6, %rd3, %rd5;
	ld.global.f32 	%f1, [%rd6];
	setp.gt.f32 	%p2, %f1, 0f41F80000;
	setp.lt.f32 	%p3, %f1, 0f42080000;
	and.pred  	%p4, %p2, %p3;
	mov.b32 	%r3, -1;
	vote.sync.ballot.b32 	%r4, %p4, %r3;
	cvt.rn.f32.u32 	%f2, %r4;
	add.s64 	%rd7, %rd4, %rd5;
	st.global.f32 	[%rd7], %f2;
$L__BB3_2:
	ret;

}
	// .globl	_Z12test_kernel5PfS_i
.visible .entry _Z12test_kernel5PfS_i(
	.param .u64 .ptr .align 1 _Z12test_kernel5PfS_i_param_0,
	.param .u64 .ptr .align 1 _Z12test_kernel5PfS_i_param_1,
	.param .u32 _Z12test_kernel5PfS_i_param_2
)
{
	.reg .pred 	%p<3>;
	.reg .b32 	%r<5>;
	.reg .b64 	%rd<8>;

	ld.param.u64 	%rd1, [_Z12test_kernel5PfS_i_param_0];
	ld.param.u64 	%rd2, [_Z12test_kernel5PfS_i_param_1];
	ld.param.u32 	%r2, [_Z12test_kernel5PfS_i_param_2];
	mov.u32 	%r1, %tid.x;
	setp.gt.s32 	%p1, %r1, %r2;
	@%p1 bra 	$L__BB4_2;
	cvta.to.global.u64 	%rd3, %rd1;
	cvta.to.global.u64 	%rd4, %rd2;
	mul.wide.u32 	%rd5, %r1, 4;
	add.s64 	%rd6, %rd3, %rd5;
	ld.global.u32 	%r3, [%rd6];
	shfl.sync.idx.b32	%r4|%p2, %r3, 3, 31, -1;
	add.s64 	%rd7, %rd4, %rd5;
	st.global.u32 	[%rd7], %r4;
$L__BB4_2:
	ret;

}
	// .globl	_Z12test_kernel6PfS_i
.visible .entry _Z12test_kernel6PfS_i(
	.param .u64 .ptr .align 1 _Z12test_kernel6PfS_i_param_0,
	.param .u64 .ptr .align 1 _Z12test_kernel6PfS_i_param_1,
	.param .u32 _Z12test_kernel6PfS_i_param_2
)
{
	.reg .pred 	%p<3>;
	.reg .b32 	%r<5>;
	.reg .b64 	%rd<8>;

	ld.param.u64 	%rd1, [_Z12test_kernel6PfS_i_param_0];
	ld.param.u64 	%rd2, [_Z12test_kernel6PfS_i_param_1];
	ld.param.u32 	%r2, [_Z12test_kernel6PfS_i_param_2];
	mov.u32 	%r1, %tid.x;
	setp.gt.s32 	%p1, %r1, %r2;
	@%p1 bra 	$L__BB5_2;
	cvta.to.global.u64 	%rd3, %rd1;
	cvta.to.global.u64 	%rd4, %rd2;
	mul.wide.u32 	%rd5, %r1, 4;
	add.s64 	%rd6, %rd3, %rd5;
	ld.global.u32 	%r3, [%rd6];
	shfl.sync.down.b32	%r4|%p2, %r3, 2, 31, -1;
	add.s64 	%rd7, %rd4, %rd5;
	st.global.u32 	[%rd7], %r4;
$L__BB5_2:
	ret;

}
	// .globl	_Z12test_kernel7PfS_i
.visible .entry _Z12test_kernel7PfS_i(
	.param .u64 .ptr .align 1 _Z12test_kernel7PfS_i_param_0,
	.param .u64 .ptr .align 1 _Z12test_kernel7PfS_i_param_1,
	.param .u32 _Z12test_kernel7PfS_i_param_2
)
{
	.reg .pred 	%p<15>;
	.reg .b32 	%r<41>;
	.reg .b32 	%f<27>;
	.reg .b64 	%rd<11>;
	// demoted variable
	.shared .align 4 .b8 _ZZ12test_kernel7PfS_iE3smm[128];
	ld.param.u64 	%rd2, [_Z12test_kernel7PfS_i_param_0];
	ld.param.u64 	%rd3, [_Z12test_kernel7PfS_i_param_1];
	ld.param.u32 	%r2, [_Z12test_kernel7PfS_i_param_2];
	cvta.to.global.u64 	%rd1, %rd3;
	cvta.to.global.u64 	%rd4, %rd2;
	mov.u32 	%r1, %tid.x;
	mul.wide.u32 	%rd5, %r1, 4;
	add.s64 	%rd6, %rd4, %rd5;
	ld.global.f32 	%f26, [%rd6];
	setp.ge.u32 	%p1, %r1, %r2;
	@%p1 bra 	$L__BB6_2;
	// begin inline asm
	activemask.b32 %r3;
	// end inline asm
	mov.b32 	%r8, %f26;
	shfl.sync.down.b32	%r9|%p2, %r8, 16, 31, %r3;
	mov.b32 	%f6, %r9;
	add.f32 	%f7, %f26, %f6;
	// begin inline asm
	activemask.b32 %r4;
	// end inline asm
	mov.b32 	%r10, %f7;
	shfl.sync.down.b32	%r11|%p3, %r10, 8, 31, %r4;
	mov.b32 	%f8, %r11;
	add.f32 	%f9, %f7, %f8;
	// begin inline asm
	activemask.b32 %r5;
	// end inline asm
	mov.b32 	%r12, %f9;
	shfl.sync.down.b32	%r13|%p4, %r12, 4, 31, %r5;
	mov.b32 	%f10, %r13;
	add.f32 	%f11, %f9, %f10;
	// begin inline asm
	activemask.b32 %r6;
	// end inline asm
	mov.b32 	%r14, %f11;
	shfl.sync.down.b32	%r15|%p5, %r14, 2, 31, %r6;
	mov.b32 	%f12, %r15;
	add.f32 	%f13, %f11, %f12;
	// begin inline asm
	activemask.b32 %r7;
	// end inline asm
	mov.b32 	%r16, %f13;
	shfl.sync.down.b32	%r17|%p6, %r16, 1, 31, %r7;
	mov.b32 	%f14, %r17;
	add.f32 	%f26, %f13, %f14;
$L__BB6_2:
	and.b32  	%r18, %r1, 31;
	setp.ne.s32 	%p7, %r18, 0;
	@%p7 bra 	$L__BB6_6;
	setp.ge.u32 	%p8, %r1, %r2;
	@%p8 bra 	$L__BB6_5;
	// begin inline asm
	activemask.b32 %r19;
	// end inline asm
	mov.b32 	%r24, %f26;
	shfl.sync.down.b32	%r25|%p9, %r24, 16, 31, %r19;
	mov.b32 	%f15, %r25;
	add.f32 	%f16, %f26, %f15;
	// begin inline asm
	activemask.b32 %r20;
	// end inline asm
	mov.b32 	%r26, %f16;
	shfl.sync.down.b32	%r27|%p10, %r26, 8, 31, %r20;
	mov.b32 	%f17, %r27;
	add.f32 	%f18, %f16, %f17;
	// begin inline asm
	activemask.b32 %r21;
	// end inline asm
	mov.b32 	%r28, %f18;
	shfl.sync.down.b32	%r29|%p11, %r28, 4, 31, %r21;
	mov.b32 	%f19, %r29;
	add.f32 	%f20, %f18, %f19;
	// begin inline asm
	activemask.b32 %r22;
	// end inline asm
	mov.b32 	%r30, %f20;
	shfl.sync.down.b32	%r31|%p12, %r30, 2, 31, %r22;
	mov.b32 	%f21, %r31;
	add.f32 	%f22, %f20, %f21;
	// begin inline asm
	activemask.b32 %r23;
	// end inline asm
	mov.b32 	%r32, %f22;
	shfl.sync.down.b32	%r33|%p13, %r32, 1, 31, %r23;
	mov.b32 	%f23, %r33;
	add.f32 	%f26, %f22, %f23;
$L__BB6_5:
	shr.u32 	%r34, %r1, 3;
	mov.u32 	%r35, _ZZ12test_kernel7PfS_iE3smm;
	add.s32 	%r36, %r35, %r34;
	st.shared.f32 	[%r36], %f26;
$L__BB6_6:
	bar.sync 	0;
	setp.gt.u32 	%p14, %r1, 31;
	@%p14 bra 	$L__BB6_8;
	shl.b32 	%r38, %r1, 2;
	mov.u32 	%r39, _ZZ12test_kernel7PfS_iE3smm;
	add.s32 	%r40, %r39, %r38;
	ld.shared.f32 	%f24, [%r40];
	add.s64 	%rd10, %rd1, %rd5;
	st.global.f32 	[%rd10], %f24;
	bra.uni 	$L__BB6_9;
$L__BB6_8:
	add.s64 	%rd8, %rd1, %rd5;
	mov.b32 	%r37, 0;
	st.global.u32 	[%rd8], %r37;
$L__BB6_9:
	ret;

}
	// .globl	_Z12test_kernel8PfS_i
.visible .entry _Z12test_kernel8PfS_i(
	.param .u64 .ptr .align 1 _Z12test_kernel8PfS_i_param_0,
	.param .u64 .ptr .align 1 _Z12test_kernel8PfS_i_param_1,
	.param .u32 _Z12test_kernel8PfS_i_param_2
)
{
	.reg .pred 	%p<3>;
	.reg .b32 	%r<5>;
	.reg .b64 	%rd<8>;

	ld.param.u64 	%rd1, [_Z12test_kernel8PfS_i_param_0];
	ld.param.u64 	%rd2, [_Z12test_kernel8PfS_i_param_1];
	ld.param.u32 	%r2, [_Z12test_kernel8PfS_i_param_2];
	mov.u32 	%r1, %tid.x;
	setp.gt.s32 	%p1, %r1, %r2;
	@%p1 bra 	$L__BB7_2;
	cvta.to.global.u64 	%rd3, %rd1;
	cvta.to.global.u64 	%rd4, %rd2;
	mul.wide.u32 	%rd5, %r1, 4;
	add.s64 	%rd6, %rd3, %rd5;
	ld.global.u32 	%r3, [%rd6];
	shfl.sync.bfly.b32	%r4|%p2, %r3, 3, 31, -1;
	add.s64 	%rd7, %rd4, %rd5;
	st.global.u32 	[%rd7], %r4;
$L__BB7_2:
	ret;

}
	// .globl	_Z12test_kernel9PfS_i
.visible .entry _Z12test_kernel9PfS_i(
	.param .u64 .ptr .align 1 _Z12test_kernel9PfS_i_param_0,
	.param .u64 .ptr .align 1 _Z12test_kernel9PfS_i_param_1,
	.param .u32 _Z12test_kernel9PfS_i_param_2
)
{
	.reg .pred 	%p<2>;
	.reg .b32 	%r<5>;
	.reg .b32 	%f<2>;
	.reg .b64 	%rd<8>;

	ld.param.u64 	%rd1, [_Z12test_kernel9PfS_i_param_0];
	ld.param.u64 	%rd2, [_Z12test_kernel9PfS_i_param_1];
	ld.param.u32 	%r2, [_Z12test_kernel9PfS_i_param_2];
	mov.u32 	%r1, %tid.x;
	setp.gt.s32 	%p1, %r1, %r2;
	@%p1 bra 	$L__BB8_2;
	cvta.to.global.u64 	%rd3, %rd1;
	cvta.to.global.u64 	%rd4, %rd2;
	mul.wide.u32 	%rd5, %r1, 4;
	add.s64 	%rd6, %rd3, %rd5;
	ld.global.u32 	%r3, [%rd6];
	match.any.sync.b32 	%r4, %r3, -1;
	cvt.rn.f32.u32 	%f1, %r4;
	add.s64 	%rd7, %rd4, %rd5;
	st.global.f32 	[%rd7], %f1;
$L__BB8_2:
	ret;

}
	// .globl	_Z13test_kernel10PfS_i
.visible .entry _Z13test_kernel10PfS_i(
	.param .u64 .ptr .align 1 _Z13test_kernel10PfS_i_param_0,
	.param .u64 .ptr .align 1 _Z13test_kernel10PfS_i_param_1,
	.param .u32 _Z13test_kernel10PfS_i_param_2
)
{
	.reg .pred 	%p<3>;
	.reg .b32 	%r<6>;
	.reg .b64 	%rd<8>;

	ld.param.u64 	%rd1, [_Z13test_kernel10PfS_i_param_0];
	ld.param.u64 	%rd2, [_Z13test_kernel10PfS_i_param_1];
	ld.param.u32 	%r2, [_Z13test_kernel10PfS_i_param_2];
	mov.u32 	%r1, %tid.x;
	setp.gt.s32 	%p1, %r1, %r2;
	@%p1 bra 	$L__BB9_2;
	cvta.to.global.u64 	%rd3, %rd1;
	cvta.to.global.u64 	%rd4, %rd2;
	mul.wide.u32 	%rd5, %r1, 4;
	add.s64 	%rd6, %rd3, %rd5;
	ld.global.u32 	%r3, [%rd6];
	match.all.sync.b32 	%r4|%p2, %r3, -1;
	add.s64 	%rd7, %rd4, %rd5;
	mov.b32 	%r5, 1065353216;
	st.global.u32 	[%rd7], %r5;
$L__BB9_2:
	ret;

}


// ===== COMPILED SASS (sm_100) =====

	.target	sm_100

	.elftype	@"ET_EXEC"


//--------------------- .note.nv.tkinfo           --------------------------
	.section	.note.nv.tkinfo,"",@"SHT_NOTE"
	.sectionflags	@"SHF_NOTE_NV_TKINFO"
	.tkinfo
        /*0018*/ 	.word	0x00000002
        /*0030*/ 	.string	""
        /*0030*/ 	.string	"ptxas"
        /*0030*/ 	.string	"Cuda compilation tools, release 13.0, V13.0.88"
        /*0030*/ 	.string	"Build cuda_13.0.r13.0/compiler.36424714_0"
        /*0030*/ 	.string	"-arch sm_100 -m 64 "



//--------------------- .note.nv.cuinfo           --------------------------
	.section	.note.nv.cuinfo,"",@"SHT_NOTE"
	.sectionflags	@"SHF_NOTE_NV_CUINFO"
        /*0018*/ 	.short	0x0002
        /*001a*/ 	.short	0x0064
        /*001c*/ 	.short	0x0082
	.zero		2


//--------------------- .nv.info                  --------------------------
	.section	.nv.info,"",@"SHT_CUDA_INFO"
	.align	4


	//----- nvinfo : EIATTR_REGCOUNT
	.align		4
        /*0000*/ 	.byte	0x04, 0x2f
        /*0002*/ 	.short	(.L_1 - .L_0)
	.align		4
.L_0:
        /*0004*/ 	.word	index@(_Z11test_kernelPfS_i)
        /*0008*/ 	.word	0x0000000a


	//----- nvinfo : EIATTR_FRAME_SIZE
	.align		4
.L_1:
        /*000c*/ 	.byte	0x04, 0x11
        /*000e*/ 	.short	(.L_3 - .L_2)
	.align		4
.L_2:
        /*0010*/ 	.word	index@(_Z11test_kernelPfS_i)
        /*0014*/ 	.word	0x00000000


	//----- nvinfo : EIATTR_REGCOUNT
	.align		4
.L_3:
        /*0018*/ 	.byte	0x04, 0x2f
        /*001a*/ 	.short	(.L_5 - .L_4)
	.align		4
.L_4:
        /*001c*/ 	.word	index@(_Z12test_kernel2PfS_i)
        /*0020*/ 	.word	0x0000000a


	//----- nvinfo : EIATTR_FRAME_SIZE
	.align		4
.L_5:
        /*0024*/ 	.byte	0x04, 0x11
        /*0026*/ 	.short	(.L_7 - .L_6)
	.align		4
.L_6:
        /*0028*/ 	.word	index@(_Z12test_kernel2PfS_i)
        /*002c*/ 	.word	0x00000000


	//----- nvinfo : EIATTR_REGCOUNT
	.align		4
.L_7:
        /*0030*/ 	.byte	0x04, 0x2f
        /*0032*/ 	.short	(.L_9 - .L_8)
	.align		4
.L_8:
        /*0034*/ 	.word	index@(_Z12test_kernel3PfS_i)
        /*0038*/ 	.word	0x0000000a


	//----- nvinfo : EIATTR_FRAME_SIZE
	.align		4
.L_9:
        /*003c*/ 	.byte	0x04, 0x11
        /*003e*/ 	.short	(.L_11 - .L_10)
	.align		4
.L_10:
        /*0040*/ 	.word	index@(_Z12test_kernel3PfS_i)
        /*0044*/ 	.word	0x00000000


	//----- nvinfo : EIATTR_REGCOUNT
	.align		4
.L_11:
        /*0048*/ 	.byte	0x04, 0x2f
        /*004a*/ 	.short	(.L_13 - .L_12)
	.align		4
.L_12:
        /*004c*/ 	.word	index@(_Z12test_kernel4PfS_i)
        /*0050*/ 	.word	0x0000000a


	//----- nvinfo : EIATTR_FRAME_SIZE
	.align		4
.L_13:
        /*0054*/ 	.byte	0x04, 0x11
        /*0056*/ 	.short	(.L_15 - .L_14)
	.align		4
.L_14:
        /*0058*/ 	.word	index@(_Z12test_kernel4PfS_i)
        /*005c*/ 	.word	0x00000000


	//----- nvinfo : EIATTR_REGCOUNT
	.align		4
.L_15:
        /*0060*/ 	.byte	0x04, 0x2f
        /*0062*/ 	.short	(.L_17 - .L_16)
	.align		4
.L_16:
        /*0064*/ 	.word	index@(_Z12test_kernel5PfS_i)
        /*0068*/ 	.word	0x0000000c


	//----- nvinfo : EIATTR_FRAME_SIZE
	.align		4
.L_17:
        /*006c*/ 	.byte	0x04, 0x11
        /*006e*/ 	.short	(.L_19 - .L_18)
	.align		4
.L_18:
        /*0070*/ 	.word	index@(_Z12test_kernel5PfS_i)
        /*0074*/ 	.word	0x00000000


	//----- nvinfo : EIATTR_REGCOUNT
	.align		4
.L_19:
        /*0078*/ 	.byte	0x04, 0x2f
        /*007a*/ 	.short	(.L_21 - .L_20)
	.align		4
.L_20:
        /*007c*/ 	.word	index@(_Z12test_kernel6PfS_i)
        /*0080*/ 	.word	0x0000000c


	//----- nvinfo : EIATTR_FRAME_SIZE
	.align		4
.L_21:
        /*0084*/ 	.byte	0x04, 0x11
        /*0086*/ 	.short	(.L_23 - .L_22)
	.align		4
.L_22:
        /*0088*/ 	.word	index@(_Z12test_kernel6PfS_i)
        /*008c*/ 	.word	0x00000000


	//----- nvinfo : EIATTR_REGCOUNT
	.align		4
.L_23:
        /*0090*/ 	.byte	0x04, 0x2f
        /*0092*/ 	.short	(.L_25 - .L_24)
	.align		4
.L_24:
        /*0094*/ 	.word	index@(_Z12test_kernel7PfS_i)
        /*0098*/ 	.word	0x0000000c


	//----- nvinfo : EIATTR_FRAME_SIZE
	.align		4
.L_25:
        /*009c*/ 	.byte	0x04, 0x11
        /*009e*/ 	.short	(.L_27 - .L_26)
	.align		4
.L_26:
        /*00a0*/ 	.word	index@(_Z12test_kernel7PfS_i)
        /*00a4*/ 	.word	0x00000000


	//----- nvinfo : EIATTR_REGCOUNT
	.align		4
.L_27:
        /*00a8*/ 	.byte	0x04, 0x2f
        /*00aa*/ 	.short	(.L_29 - .L_28)
	.align		4
.L_28:
        /*00ac*/ 	.word	index@(_Z12test_kernel8PfS_i)
        /*00b0*/ 	.word	0x0000000c


	//----- nvinfo : EIATTR_FRAME_SIZE
	.align		4
.L_29:
        /*00b4*/ 	.byte	0x04, 0x11
        /*00b6*/ 	.short	(.L_31 - .L_30)
	.align		4
.L_30:
        /*00b8*/ 	.word	index@(_Z12test_kernel8PfS_i)
        /*00bc*/ 	.word	0x00000000


	//----- nvinfo : EIATTR_REGCOUNT
	.align		4
.L_31:
        /*00c0*/ 	.byte	0x04, 0x2f
        /*00c2*/ 	.short	(.L_33 - .L_32)
	.align		4
.L_32:
        /*00c4*/ 	.word	index@(_Z12test_kernel9PfS_i)
        /*00c8*/ 	.word	0x0000000a


	//----- nvinfo : EIATTR_FRAME_SIZE
	.align		4
.L_33:
        /*00cc*/ 	.byte	0x04, 0x11
        /*00ce*/ 	.short	(.L_35 - .L_34)
	.align		4
.L_34:
        /*00d0*/ 	.word	index@(_Z12test_kernel9PfS_i)
        /*00d4*/ 	.word	0x00000000


	//----- nvinfo : EIATTR_REGCOUNT
	.align		4
.L_35:
        /*00d8*/ 	.byte	0x04, 0x2f
        /*00da*/ 	.short	(.L_37 - .L_36)
	.align		4
.L_36:
        /*00dc*/ 	.word	index@(_Z13test_kernel10PfS_i)
        /*00e0*/ 	.word	0x0000000a


	//----- nvinfo : EIATTR_FRAME_SIZE
	.align		4
.L_37:
        /*00e4*/ 	.byte	0x04, 0x11
        /*00e6*/ 	.short	(.L_39 - .L_38)
	.align		4
.L_38:
        /*00e8*/ 	.word	index@(_Z13test_kernel10PfS_i)
        /*00ec*/ 	.word	0x00000000


	//----- nvinfo : EIATTR_MIN_STACK_SIZE
	.align		4
.L_39:
        /*00f0*/ 	.byte	0x04, 0x12
        /*00f2*/ 	.short	(.L_41 - .L_40)
	.align		4
.L_40:
        /*00f4*/ 	.word	index@(_Z13test_kernel10PfS_i)
        /*00f8*/ 	.word	0x00000000


	//----- nvinfo : EIATTR_MIN_STACK_SIZE
	.align		4
.L_41:
        /*00fc*/ 	.byte	0x04, 0x12
        /*00fe*/ 	.short	(.L_43 - .L_42)
	.align		4
.L_42:
        /*0100*/ 	.word	index@(_Z12test_kernel9PfS_i)
        /*0104*/ 	.word	0x00000000


	//----- nvinfo : EIATTR_MIN_STACK_SIZE
	.align		4
.L_43:
        /*0108*/ 	.byte	0x04, 0x12
        /*010a*/ 	.short	(.L_45 - .L_44)
	.align		4
.L_44:
        /*010c*/ 	.word	index@(_Z12test_kernel8PfS_i)
        /*0110*/ 	.word	0x00000000


	//----- nvinfo : EIATTR_MIN_STACK_SIZE
	.align		4
.L_45:
        /*0114*/ 	.byte	0x04, 0x12
        /*0116*/ 	.short	(.L_47 - .L_46)
	.align		4
.L_46:
        /*0118*/ 	.word	index@(_Z12test_kernel7PfS_i)
        /*011c*/ 	.word	0x00000000


	//----- nvinfo : EIATTR_MIN_STACK_SIZE
	.align		4
.L_47:
        /*0120*/ 	.byte	0x04, 0x12
        /*0122*/ 	.short	(.L_49 - .L_48)
	.align		4
.L_48:
        /*0124*/ 	.word	index@(_Z12test_kernel6PfS_i)
        /*0128*/ 	.word	0x00000000


	//----- nvinfo : EIATTR_MIN_STACK_SIZE
	.align		4
.L_49:
        /*012c*/ 	.byte	0x04, 0x12
        /*012e*/ 	.short	(.L_51 - .L_50)
	.align		4
.L_50:
        /*0130*/ 	.word	index@(_Z12test_kernel5PfS_i)
        /*0134*/ 	.word	0x00000000


	//----- nvinfo : EIATTR_MIN_STACK_SIZE
	.align		4
.L_51:
        /*0138*/ 	.byte	0x04, 0x12
        /*013a*/ 	.short	(.L_53 - .L_52)
	.align		4
.L_52:
        /*013c*/ 	.word	index@(_Z12test_kernel4PfS_i)
        /*0140*/ 	.word	0x00000000


	//----- nvinfo : EIATTR_MIN_STACK_SIZE
	.align		4
.L_53:
        /*0144*/ 	.byte	0x04, 0x12
        /*0146*/ 	.short	(.L_55 - .L_54)
	.align		4
.L_54:
        /*0148*/ 	.word	index@(_Z12test_kernel3PfS_i)
        /*014c*/ 	.word	0x00000000


	//----- nvinfo : EIATTR_MIN_STACK_SIZE
	.align		4
.L_55:
        /*0150*/ 	.byte	0x04, 0x12
        /*0152*/ 	.short	(.L_57 - .L_56)
	.align		4
.L_56:
        /*0154*/ 	.word	index@(_Z12test_kernel2PfS_i)
        /*0158*/ 	.word	0x00000000


	//----- nvinfo : EIATTR_MIN_STACK_SIZE
	.align		4
.L_57:
        /*015c*/ 	.byte	0x04, 0x12
        /*015e*/ 	.short	(.L_59 - .L_58)
	.align		4
.L_58:
        /*0160*/ 	.word	index@(_Z11test_kernelPfS_i)
        /*0164*/ 	.word	0x00000000
.L_59:


//--------------------- .nv.compat                --------------------------
	.section	.nv.compat,"",@"SHT_CUDA_COMPAT_INFO"
	.align	4
        /*0000*/ 	.byte	0x02, 0x09, 0x00, 0x00, 0x02, 0x02, 0x01, 0x00, 0x02, 0x05, 0x05, 0x00, 0x03, 0x07, 0x01, 0x01
        /*0010*/ 	.byte	0x02, 0x03, 0x00, 0x00, 0x02, 0x06, 0x01, 0x00, 0x04, 0x0b, 0x08, 0x00, 0x01, 0x00, 0x00, 0x00
        /*0020*/ 	.byte	0x00, 0x00, 0x00, 0x00


//--------------------- .nv.info._Z13test_kernel10PfS_i --------------------------
	.section	.nv.info._Z13test_kernel10PfS_i,"",@"SHT_CUDA_INFO"
	.sectionflags	@""
	.align	4


	//----- nvinfo : EIATTR_CUDA_API_VERSION
	.align		4
        /*0000*/ 	.byte	0x04, 0x37
        /*0002*/ 	.short	(.L_61 - .L_60)
.L_60:
        /*0004*/ 	.word	0x00000082


	//----- nvinfo : EIATTR_KPARAM_INFO
	.align		4
.L_61:
        /*0008*/ 	.byte	0x04, 0x17
        /*000a*/ 	.short	(.L_63 - .L_62)
.L_62:
        /*000c*/ 	.word	0x00000000
        /*0010*/ 	.short	0x0002
        /*0012*/ 	.short	0x0010
        /*0014*/ 	.byte	0x00, 0xf0, 0x11, 0x00


	//----- nvinfo : EIATTR_KPARAM_INFO
	.align		4
.L_63:
        /*0018*/ 	.byte	0x04, 0x17
        /*001a*/ 	.short	(.L_65 - .L_64)
.L_64:
        /*001c*/ 	.word	0x00000000
        /*0020*/ 	.short	0x0001
        /*0022*/ 	.short	0x0008
        /*0024*/ 	.byte	0x00, 0xf5, 0x21, 0x00


	//----- nvinfo : EIATTR_KPARAM_INFO
	.align		4
.L_65:
        /*0028*/ 	.byte	0x04, 0x17
        /*002a*/ 	.short	(.L_67 - .L_66)
.L_66:
        /*002c*/ 	.word	0x00000000
        /*0030*/ 	.short	0x0000
        /*0032*/ 	.short	0x0000
        /*0034*/ 	.byte	0x00, 0xf5, 0x21, 0x00


	//----- nvinfo : EIATTR_SPARSE_MMA_MASK
	.align		4
.L_67:
        /*0038*/ 	.byte	0x03, 0x50
        /*003a*/ 	.short	0x0000


	//----- nvinfo : EIATTR_MAXREG_COUNT
	.align		4
        /*003c*/ 	.byte	0x03, 0x1b
        /*003e*/ 	.short	0x00ff


	//----- nvinfo : EIATTR_MERCURY_ISA_VERSION
	.align		4
        /*0040*/ 	.byte	0x03, 0x5f
        /*0042*/ 	.short	0x0101


	//----- nvinfo : EIATTR_VRC_CTA_INIT_COUNT
	.align		4
        /*0044*/ 	.byte	0x02, 0x4a
	.zero		1
	.zero		1


	//----- nvinfo : EIATTR_EXIT_INSTR_OFFSETS
	.align		4
        /*0048*/ 	.byte	0x04, 0x1c
        /*004a*/ 	.short	(.L_69 - .L_68)


	//   ....[0]....
.L_68:
        /*004c*/ 	.word	0x00000040


	//   ....[1]....
        /*0050*/ 	.word	0x000000a0


	//----- nvinfo : EIATTR_CBANK_PARAM_SIZE
	.align		4
.L_69:
        /*0054*/ 	.byte	0x03, 0x19
        /*0056*/ 	.short	0x0014


	//----- nvinfo : EIATTR_PARAM_CBANK
	.align		4
        /*0058*/ 	.byte	0x04, 0x0a
        /*005a*/ 	.short	(.L_71 - .L_70)
	.align		4
.L_70:
        /*005c*/ 	.word	index@(.nv.constant0._Z13test_kernel10PfS_i)
        /*0060*/ 	.short	0x0380
        /*0062*/ 	.short	0x0014


	//----- nvinfo : EIATTR_SW_WAR
	.align		4
.L_71:
        /*0064*/ 	.byte	0x04, 0x36
        /*0066*/ 	.short	(.L_73 - .L_72)
.L_72:
        /*0068*/ 	.word	0x00000008
.L_73:


//--------------------- .nv.info._Z12test_kernel9PfS_i --------------------------
	.section	.nv.info._Z12test_kernel9PfS_i,"",@"SHT_CUDA_INFO"
	.sectionflags	@""
	.align	4


	//----- nvinfo : EIATTR_CUDA_API_VERSION
	.align		4
        /*0000*/ 	.byte	0x04, 0x37
        /*0002*/ 	.short	(.L_75 - .L_74)
.L_74:
        /*0004*/ 	.word	0x00000082


	//----- nvinfo : EIATTR_KPARAM_INFO
	.align		4
.L_75:
        /*0008*/ 	.byte	0x04, 0x17
        /*000a*/ 	.short	(.L_77 - .L_76)
.L_76:
        /*000c*/ 	.word	0x00000000
        /*0010*/ 	.short	0x0002
        /*0012*/ 	.short	0x0010
        /*0014*/ 	.byte	0x00, 0xf0, 0x11, 0x00


	//----- nvinfo : EIATTR_KPARAM_INFO
	.align		4
.L_77:
        /*0018*/ 	.byte	0x04, 0x17
        /*001a*/ 	.short	(.L_79 - .L_78)
.L_78:
        /*001c*/ 	.word	0x00000000
        /*0020*/ 	.short	0x0001
        /*0022*/ 	.short	0x0008
        /*0024*/ 	.byte	0x00, 0xf5, 0x21, 0x00


	//----- nvinfo : EIATTR_KPARAM_INFO
	.align		4
.L_79:
        /*0028*/ 	.byte	0x04, 0x17
        /*002a*/ 	.short	(.L_81 - .L_80)
.L_80:
        /*002c*/ 	.word	0x00000000
        /*0030*/ 	.short	0x0000
        /*0032*/ 	.short	0x0000
        /*0034*/ 	.byte	0x00, 0xf5, 0x21, 0x00


	//----- nvinfo : EIATTR_SPARSE_MMA_MASK
	.align		4
.L_81:
        /*0038*/ 	.byte	0x03, 0x50
        /*003a*/ 	.short	0x0000


	//----- nvinfo : EIATTR_MAXREG_COUNT
	.align		4
        /*003c*/ 	.byte	0x03, 0x1b
        /*003e*/ 	.short	0x00ff


	//----- nvinfo : EIATTR_MERCURY_ISA_VERSION
	.align		4
        /*0040*/ 	.byte	0x03, 0x5f
        /*0042*/ 	.short	0x0101


	//----- nvinfo : EIATTR_COOP_GROUP_MASK_REGIDS
	.align		4
        /*0044*/ 	.byte	0x04, 0x29
        /*0046*/ 	.short	(.L_83 - .L_82)


	//   ....[0]....
.L_82:
        /*0048*/ 	.word	0xffffffff


	//----- nvinfo : EIATTR_COOP_GROUP_INSTR_OFFSETS
	.align		4
.L_83:
        /*004c*/ 	.byte	0x04, 0x28
        /*004e*/ 	.short	(.L_85 - .L_84)


	//   ....[0]....
.L_84:
        /*0050*/ 	.word	0x000000b0


	//----- nvinfo : EIATTR_VRC_CTA_INIT_COUNT
	.align		4
.L_85:
        /*0054*/ 	.byte	0x02, 0x4a
	.zero		1
	.zero		1


	//----- nvinfo : EIATTR_EXIT_INSTR_OFFSETS
	.align		4
        /*0058*/ 	.byte	0x04, 0x1c
        /*005a*/ 	.short	(.L_87 - .L_86)


	//   ....[0]....
.L_86:
        /*005c*/ 	.word	0x00000040


	//   ....[1]....
        /*0060*/ 	.word	0x000000e0


	//----- nvinfo : EIATTR_CBANK_PARAM_SIZE
	.align		4
.L_87:
        /*0064*/ 	.byte	0x03, 0x19
        /*0066*/ 	.short	0x0014


	//----- nvinfo : EIATTR_PARAM_CBANK
	.align		4
        /*0068*/ 	.byte	0x04, 0x0a
        /*006a*/ 	.short	(.L_89 - .L_88)
	.align		4
.L_88:
        /*006c*/ 	.word	index@(.nv.constant0._Z12test_kernel9PfS_i)
        /*0070*/ 	.short	0x0380
        /*0072*/ 	.short	0x0014


	//----- nvinfo : EIATTR_SW_WAR
	.align		4
.L_89:
        /*0074*/ 	.byte	0x04, 0x36
        /*0076*/ 	.short	(.L_91 - .L_90)
.L_90:
        /*0078*/ 	.word	0x00000008
.L_91:


//--------------------- .nv.info._Z12test_kernel8PfS_i --------------------------
	.section	.nv.info._Z12test_kernel8PfS_i,"",@"SHT_CUDA_INFO"
	.sectionflags	@""
	.align	4


	//----- nvinfo : EIATTR_CUDA_API_VERSION
	.align		4
        /*0000*/ 	.byte	0x04, 0x37
        /*0002*/ 	.short	(.L_93 - .L_92)
.L_92:
        /*0004*/ 	.word	0x00000082


	//----- nvinfo : EIATTR_KPARAM_INFO
	.align		4
.L_93:
        /*0008*/ 	.byte	0x04, 0x17
        /*000a*/ 	.short	(.L_95 - .L_94)
.L_94:
        /*000c*/ 	.word	0x00000000
        /*0010*/ 	.short	0x0002
        /*0012*/ 	.short	0x0010
        /*0014*/ 	.byte	0x00, 0xf0, 0x11, 0x00


	//----- nvinfo : EIATTR_KPARAM_INFO
	.align		4
.L_95:
        /*0018*/ 	.byte	0x04, 0x17
        /*001a*/ 	.short	(.L_97 - .L_96)
.L_96:
        /*001c*/ 	.word	0x00000000
        /*0020*/ 	.short	0x0001
        /*0022*/ 	.short	0x0008
        /*0024*/ 	.byte	0x00, 0xf5, 0x21, 0x00


	//----- nvinfo : EIATTR_KPARAM_INFO
	.align		4
.L_97:
        /*0028*/ 	.byte	0x04, 0x17
        /*002a*/ 	.short	(.L_99 - .L_98)
.L_98:
        /*002c*/ 	.word	0x00000000
        /*0030*/ 	.short	0x0000
        /*0032*/ 	.short	0x0000
        /*0034*/ 	.byte	0x00, 0xf5, 0x21, 0x00


	//----- nvinfo : EIATTR_SPARSE_MMA_MASK
	.align		4
.L_99:
        /*0038*/ 	.byte	0x03, 0x50
        /*003a*/ 	.short	0x0000


	//----- nvinfo : EIATTR_MAXREG_COUNT
	.align		4
        /*003c*/ 	.byte	0x03, 0x1b
        /*003e*/ 	.short	0x00ff


	//----- nvinfo : EIATTR_MERCURY_ISA_VERSION
	.align		4
        /*0040*/ 	.byte	0x03, 0x5f
        /*0042*/ 	.short	0x0101


	//----- nvinfo : EIATTR_COOP_GROUP_MASK_REGIDS
	.align		4
        /*0044*/ 	.byte	0x04, 0x29
        /*0046*/ 	.short	(.L_101 - .L_100)


	//   ....[0]....
.L_100:
        /*0048*/ 	.word	0xffffffff


	//----- nvinfo : EIATTR_COOP_GROUP_INSTR_OFFSETS
	.align		4
.L_101:
        /*004c*/ 	.byte	0x04, 0x28
        /*004e*/ 	.short	(.L_103 - .L_102)


	//   ....[0]....
.L_102:
        /*0050*/ 	.word	0x000000b0


	//----- nvinfo : EIATTR_VRC_CTA_INIT_COUNT
	.align		4
.L_103:
        /*0054*/ 	.byte	0x02, 0x4a
	.zero		1
	.zero		1


	//----- nvinfo : EIATTR_EXIT_INSTR_OFFSETS
	.align		4
        /*0058*/ 	.byte	0x04, 0x1c
        /*005a*/ 	.short	(.L_105 - .L_104)


	//   ....[0]....
.L_104:
        /*005c*/ 	.word	0x00000040


	//   ....[1]....
        /*0060*/ 	.word	0x000000d0


	//----- nvinfo : EIATTR_CBANK_PARAM_SIZE
	.align		4
.L_105:
        /*0064*/ 	.byte	0x03, 0x19
        /*0066*/ 	.short	0x0014


	//----- nvinfo : EIATTR_PARAM_CBANK
	.align		4
        /*0068*/ 	.byte	0x04, 0x0a
        /*006a*/ 	.short	(.L_107 - .L_106)
	.align		4
.L_106:
        /*006c*/ 	.word	index@(.nv.constant0._Z12test_kernel8PfS_i)
        /*0070*/ 	.short	0x0380
        /*0072*/ 	.short	0x0014


	//----- nvinfo : EIATTR_SW_WAR
	.align		4
.L_107:
        /*0074*/ 	.byte	0x04, 0x36
        /*0076*/ 	.short	(.L_109 - .L_108)
.L_108:
        /*0078*/ 	.word	0x00000008
.L_109:


//--------------------- .nv.info._Z12test_kernel7PfS_i --------------------------
	.section	.nv.info._Z12test_kernel7PfS_i,"",@"SHT_CUDA_INFO"
	.sectionflags	@""
	.align	4


	//----- nvinfo : EIATTR_CUDA_API_VERSION
	.align		4
        /*0000*/ 	.byte	0x04, 0x37
        /*0002*/ 	.short	(.L_111 - .L_110)
.L_110:
        /*0004*/ 	.word	0x00000082


	//----- nvinfo : EIATTR_KPARAM_INFO
	.align		4
.L_111:
        /*0008*/ 	.byte	0x04, 0x17
        /*000a*/ 	.short	(.L_113 - .L_112)
.L_112:
        /*000c*/ 	.word	0x00000000
        /*0010*/ 	.short	0x0002
        /*0012*/ 	.short	0x0010
        /*0014*/ 	.byte	0x00, 0xf0, 0x11, 0x00


	//----- nvinfo : EIATTR_KPARAM_INFO
	.align		4
.L_113:
        /*0018*/ 	.byte	0x04, 0x17
        /*001a*/ 	.short	(.L_115 - .L_114)
.L_114:
        /*001c*/ 	.word	0x00000000
        /*0020*/ 	.short	0x0001
        /*0022*/ 	.short	0x0008
        /*0024*/ 	.byte	0x00, 0xf5, 0x21, 0x00


	//----- nvinfo : EIATTR_KPARAM_INFO
	.align		4
.L_115:
        /*0028*/ 	.byte	0x04, 0x17
        /*002a*/ 	.short	(.L_117 - .L_116)
.L_116:
        /*002c*/ 	.word	0x00000000
        /*0030*/ 	.short	0x0000
        /*0032*/ 	.short	0x0000
        /*0034*/ 	.byte	0x00, 0xf5, 0x21, 0x00


	//----- nvinfo : EIATTR_SPARSE_MMA_MASK
	.align		4
.L_117:
        /*0038*/ 	.byte	0x03, 0x50
        /*003a*/ 	.short	0x0000


	//----- nvinfo : EIATTR_MAXREG_COUNT
	.align		4
        /*003c*/ 	.byte	0x03, 0x1b
        /*003e*/ 	.short	0x00ff


	//----- nvinfo : EIATTR_NUM_BARRIERS
	.align		4
        /*0040*/ 	.byte	0x02, 0x4c
        /*0042*/ 	.byte	0x01
	.zero		1


	//----- nvinfo : EIATTR_MERCURY_ISA_VERSION
	.align		4
        /*0044*/ 	.byte	0x03, 0x5f
        /*0046*/ 	.short	0x0101


	//----- nvinfo : EIATTR_COOP_GROUP_MASK_REGIDS
	.align		4
        /*0048*/ 	.byte	0x04, 0x29
        /*004a*/ 	.short	(.L_119 - .L_118)


	//   ....[0]....
.L_118:
        /*004c*/ 	.word	0x05000003


	//   ....[1]....
        /*0050*/ 	.word	0x05000004


	//   ....[2]....
        /*0054*/ 	.word	0x05000005


	//   ....[3]....
        /*0058*/ 	.word	0x05000002


	//   ....[4]....
        /*005c*/ 	.word	0x05000003


	//   ....[5]....
        /*0060*/ 	.word	0x05000003


	//   ....[6]....
        /*0064*/ 	.word	0x05000004


	//   ....[7]....
        /*0068*/ 	.word	0x05000005


	//   ....[8]....
        /*006c*/ 	.word	0x05000002


	//   ....[9]....
        /*0070*/ 	.word	0x05000003


	//   ....[10]....
        /*0074*/ 	.word	0x05000006


	//   ....[11]....
        /*0078*/ 	.word	0x05000006


	//   ....[12]....
        /*007c*/ 	.word	0x05000006


	//   ....[13]....
        /*0080*/ 	.word	0x05000006


	//   ....[14]....
        /*0084*/ 	.word	0x05000006


	//   ....[15]....
        /*0088*/ 	.word	0x05000006


	//   ....[16]....
        /*008c*/ 	.word	0x05000006


	//   ....[17]....
        /*0090*/ 	.word	0x05000006


	//   ....[18]....
        /*0094*/ 	.word	0x05000006


	//   ....[19]....
        /*0098*/ 	.word	0x05000006


	//----- nvinfo : EIATTR_COOP_GROUP_INSTR_OFFSETS
	.align		4
.L_119:
        /*009c*/ 	.byte	0x04, 0x28
        /*009e*/ 	.short	(.L_121 - .L_120)


	//   ....[0]....
.L_120:
        /*00a0*/ 	.word	0x000000d0


	//   ....[1]....
        /*00a4*/ 	.word	0x00000120


	//   ....[2]....
        /*00a8*/ 	.word	0x00000170


	//   ....[3]....
        /*00ac*/ 	.word	0x000001c0


	//   ....[4]....
        /*00b0*/ 	.word	0x00000210


	//   ....[5]....
        /*00b4*/ 	.word	0x000002b0


	//   ....[6]....
        /*00b8*/ 	.word	0x00000300


	//   ....[7]....
        /*00bc*/ 	.word	0x00000350


	//   ....[8]....
        /*00c0*/ 	.word	0x000003a0


	//   ....[9]....
        /*00c4*/ 	.word	0x000003f0


	//   ....[10]....
        /*00c8*/ 	.word	0x000005d0


	//   ....[11]....
        /*00cc*/ 	.word	0x00000670


	//   ....[12]....
        /*00d0*/ 	.word	0x00000720


	//   ....[13]....
        /*00d4*/ 	.word	0x000007d0


	//   ....[14]....
        /*00d8*/ 	.word	0x00000880


	//   ....[15]....
        /*00dc*/ 	.word	0x00000930


	//   ....[16]....
        /*00e0*/ 	.word	0x000009e0


	//   ....[17]....
        /*00e4*/ 	.word	0x00000a90


	//   ....[18]....
        /*00e8*/ 	.word	0x00000b40


	//   ....[19]....
        /*00ec*/ 	.word	0x00000bf0


	//----- nvinfo : EIATTR_VRC_CTA_INIT_COUNT
	.align		4
.L_121:
        /*00f0*/ 	.byte	0x02, 0x4a
	.zero		1
	.zero		1


	//----- nvinfo : EIATTR_EXIT_INSTR_OFFSETS
	.align		4
        /*00f4*/ 	.byte	0x04, 0x1c
        /*00f6*/ 	.short	(.L_123 - .L_122)


	//   ....[0]....
.L_122:
        /*00f8*/ 	.word	0x00000530


	//   ....[1]....
        /*00fc*/ 	.word	0x00000570


	//----- nvinfo : EIATTR_CRS_STACK_SIZE
	.align		4
.L_123:
        /*0100*/ 	.byte	0x04, 0x1e
        /*0102*/ 	.short	(.L_125 - .L_124)
.L_124:
        /*0104*/ 	.word	0x00000000


	//----- nvinfo : EIATTR_CBANK_PARAM_SIZE
	.align		4
.L_125:
        /*0108*/ 	.byte	0x03, 0x19
        /*010a*/ 	.short	0x0014


	//----- nvinfo : EIATTR_PARAM_CBANK
	.align		4
        /*010c*/ 	.byte	0x04, 0x0a
        /*010e*/ 	.short	(.L_127 - .L_126)
	.align		4
.L_126:
        /*0110*/ 	.word	index@(.nv.constant0._Z12test_kernel7PfS_i)
        /*0114*/ 	.short	0x0380
        /*0116*/ 	.short	0x0014


	//----- nvinfo : EIATTR_SW_WAR
	.align		4
.L_127:
        /*0118*/ 	.byte	0x04, 0x36
        /*011a*/ 	.short	(.L_129 - .L_128)
.L_128:
        /*011c*/ 	.word	0x00000008
.L_129:


//--------------------- .nv.info._Z12test_kernel6PfS_i --------------------------
	.section	.nv.info._Z12test_kernel6PfS_i,"",@"SHT_CUDA_INFO"
	.sectionflags	@""
	.align	4


	//----- nvinfo : EIATTR_CUDA_API_VERSION
	.align		4
        /*0000*/ 	.byte	0x04, 0x37
        /*0002*/ 	.short	(.L_131 - .L_130)
.L_130:
        /*0004*/ 	.word	0x00000082


	//----- nvinfo : EIATTR_KPARAM_INFO
	.align		4
.L_131:
        /*0008*/ 	.byte	0x04, 0x17
        /*000a*/ 	.short	(.L_133 - .L_132)
.L_132:
        /*000c*/ 	.word	0x00000000
        /*0010*/ 	.short	0x0002
        /*0012*/ 	.short	0x0010
        /*0014*/ 	.byte	0x00, 0xf0, 0x11, 0x00


	//----- nvinfo : EIATTR_KPARAM_INFO
	.align		4
.L_133:
        /*0018*/ 	.byte	0x04, 0x17
        /*001a*/ 	.short	(.L_135 - .L_134)
.L_134:
        /*001c*/ 	.word	0x00000000
        /*0020*/ 	.short	0x0001
        /*0022*/ 	.short	0x0008
        /*0024*/ 	.byte	0x00, 0xf5, 0x21, 0x00


	//----- nvinfo : EIATTR_KPARAM_INFO
	.align		4
.L_135:
        /*0028*/ 	.byte	0x04, 0x17
        /*002a*/ 	.short	(.L_137 - .L_136)
.L_136:
        /*002c*/ 	.word	0x00000000
        /*0030*/ 	.short	0x0000
        /*0032*/ 	.short	0x0000
        /*0034*/ 	.byte	0x00, 0xf5, 0x21, 0x00


	//----- nvinfo : EIATTR_SPARSE_MMA_MASK
	.align		4
.L_137:
        /*0038*/ 	.byte	0x03, 0x50
        /*003a*/ 	.short	0x0000


	//----- nvinfo : EIATTR_MAXREG_COUNT
	.align		4
        /*003c*/ 	.byte	0x03, 0x1b
        /*003e*/ 	.short	0x00ff


	//----- nvinfo : EIATTR_MERCURY_ISA_VERSION
	.align		4
        /*0040*/ 	.byte	0x03, 0x5f
        /*0042*/ 	.short	0x0101


	//----- nvinfo : EIATTR_COOP_GROUP_MASK_REGIDS
	.align		4
        /*0044*/ 	.byte	0x04, 0x29
        /*0046*/ 	.short	(.L_139 - .L_138)


	//   ....[0]....
.L_138:
        /*0048*/ 	.word	0xffffffff


	//----- nvinfo : EIATTR_COOP_GROUP_INSTR_OFFSETS
	.align		4
.L_139:
        /*004c*/ 	.byte	0x04, 0x28
        /*004e*/ 	.short	(.L_141 - .L_140)


	//   ....[0]....
.L_140:
        /*0050*/ 	.word	0x000000b0


	//----- nvinfo : EIATTR_VRC_CTA_INIT_COUNT
	.align		4
.L_141:
        /*0054*/ 	.byte	0x02, 0x4a
	.zero		1
	.zero		1


	//----- nvinfo : EIATTR_EXIT_INSTR_OFFSETS
	.align		4
        /*0058*/ 	.byte	0x04, 0x1c
        /*005a*/ 	.short	(.L_143 - .L_142)


	//   ....[0]....
.L_142:
        /*005c*/ 	.word	0x00000040


	//   ....[1]....
        /*0060*/ 	.word	0x000000d0


	//----- nvinfo : EIATTR_CBANK_PARAM_SIZE
	.align		4
.L_143:
        /*0064*/ 	.byte	0x03, 0x19
        /*0066*/ 	.short	0x0014


	//----- nvinfo : EIATTR_PARAM_CBANK
	.align		4
        /*0068*/ 	.byte	0x04, 0x0a
        /*006a*/ 	.short	(.L_145 - .L_144)
	.align		4
.L_144:
        /*006c*/ 	.word	index@(.nv.constant0._Z12test_kernel6PfS_i)
        /*0070*/ 	.short	0x0380
        /*0072*/ 	.short	0x0014


	//----- nvinfo : EIATTR_SW_WAR
	.align		4
.L_145:
        /*0074*/ 	.byte	0x04, 0x36
        /*0076*/ 	.short	(.L_147 - .L_146)
.L_146:
        /*0078*/ 	.word	0x00000008
.L_147:


//--------------------- .nv.info._Z12test_kernel5PfS_i --------------------------
	.section	.nv.info._Z12test_kernel5PfS_i,"",@"SHT_CUDA_INFO"
	.sectionflags	@""
	.align	4


	//----- nvinfo : EIATTR_CUDA_API_VERSION
	.align		4
        /*0000*/ 	.byte	0x04, 0x37
        /*0002*/ 	.short	(.L_149 - .L_148)
.L_148:
        /*0004*/ 	.word	0x00000082


	//----- nvinfo : EIATTR_KPARAM_INFO
	.align		4
.L_149:
        /*0008*/ 	.byte	0x04, 0x17
        /*000a*/ 	.short	(.L_151 - .L_150)
.L_150:
        /*000c*/ 	.word	0x00000000
        /*0010*/ 	.short	0x0002
        /*0012*/ 	.short	0x0010
        /*0014*/ 	.byte	0x00, 0xf0, 0x11, 0x00


	//----- nvinfo : EIATTR_KPARAM_INFO
	.align		4
.L_151:
        /*0018*/ 	.byte	0x04, 0x17
        /*001a*/ 	.short	(.L_153 - .L_152)
.L_152:
        /*001c*/ 	.word	0x00000000
        /*0020*/ 	.short	0x0001
        /*0022*/ 	.short	0x0008
        /*0024*/ 	.byte	0x00, 0xf5, 0x21, 0x00


	//----- nvinfo : EIATTR_KPARAM_INFO
	.align		4
.L_153:
        /*0028*/ 	.byte	0x04, 0x17
        /*002a*/ 	.short	(.L_155 - .L_154)
.L_154:
        /*002c*/ 	.word	0x00000000
        /*0030*/ 	.short	0x0000
        /*0032*/ 	.short	0x0000
        /*0034*/ 	.byte	0x00, 0xf5, 0x21, 0x00


	//----- nvinfo : EIATTR_SPARSE_MMA_MASK
	.align		4
.L_155:
        /*0038*/ 	.byte	0x03, 0x50
        /*003a*/ 	.short	0x0000


	//----- nvinfo : EIATTR_MAXREG_COUNT
	.align		4
        /*003c*/ 	.byte	0x03, 0x1b
        /*003e*/ 	.short	0x00ff


	//----- nvinfo : EIATTR_MERCURY_ISA_VERSION
	.align		4
        /*0040*/ 	.byte	0x03, 0x5f
        /*0042*/ 	.short	0x0101


	//----- nvinfo : EIATTR_COOP_GROUP_MASK_REGIDS
	.align		4
        /*0044*/ 	.byte	0x04, 0x29
        /*0046*/ 	.short	(.L_157 - .L_156)


	//   ....[0]....
.L_156:
        /*0048*/ 	.word	0xffffffff


	//----- nvinfo : EIATTR_COOP_GROUP_INSTR_OFFSETS
	.align		4
.L_157:
        /*004c*/ 	.byte	0x04, 0x28
        /*004e*/ 	.short	(.L_159 - .L_158)


	//   ....[0]....
.L_158:
        /*0050*/ 	.word	0x000000b0


	//----- nvinfo : EIATTR_VRC_CTA_INIT_COUNT
	.align		4
.L_159:
        /*0054*/ 	.byte	0x02, 0x4a
	.zero		1
	.zero		1


	//----- nvinfo : EIATTR_EXIT_INSTR_OFFSETS
	.align		4
        /*0058*/ 	.byte	0x04, 0x1c
        /*005a*/ 	.short	(.L_161 - .L_160)


	//   ....[0]....
.L_160:
        /*005c*/ 	.word	0x00000040


	//   ....[1]....
        /*0060*/ 	.word	0x000000d0


	//----- nvinfo : EIATTR_CBANK_PARAM_SIZE
	.align		4
.L_161:
        /*0064*/ 	.byte	0x03, 0x19
        /*0066*/ 	.short	0x0014


	//----- nvinfo : EIATTR_PARAM_CBANK
	.align		4
        /*0068*/ 	.byte	0x04, 0x0a
        /*006a*/ 	.short	(.L_163 - .L_162)
	.align		4
.L_162:
        /*006c*/ 	.word	index@(.nv.constant0._Z12test_kernel5PfS_i)
        /*0070*/ 	.short	0x0380
        /*0072*/ 	.short	0x0014


	//----- nvinfo : EIATTR_SW_WAR
	.align		4
.L_163:
        /*0074*/ 	.byte	0x04, 0x36
        /*0076*/ 	.short	(.L_165 - .L_164)
.L_164:
        /*0078*/ 	.word	0x00000008
.L_165:


//--------------------- .nv.info._Z12test_kernel4PfS_i --------------------------
	.section	.nv.info._Z12test_kernel4PfS_i,"",@"SHT_CUDA_INFO"
	.sectionflags	@""
	.align	4


	//----- nvinfo : EIATTR_CUDA_API_VERSION
	.align		4
        /*0000*/ 	.byte	0x04, 0x37
        /*0002*/ 	.short	(.L_167 - .L_166)
.L_166:
        /*0004*/ 	.word	0x00000082


	//----- nvinfo : EIATTR_KPARAM_INFO
	.align		4
.L_167:
        /*0008*/ 	.byte	0x04, 0x17
        /*000a*/ 	.short	(.L_169 - .L_168)
.L_168:
        /*000c*/ 	.word	0x00000000
        /*0010*/ 	.short	0x0002
        /*0012*/ 	.short	0x0010
        /*0014*/ 	.byte	0x00, 0xf0, 0x11, 0x00


	//----- nvinfo : EIATTR_KPARAM_INFO
	.align		4
.L_169:
        /*0018*/ 	.byte	0x04, 0x17
        /*001a*/ 	.short	(.L_171 - .L_170)
.L_170:
        /*001c*/ 	.word	0x00000000
        /*0020*/ 	.short	0x0001
        /*0022*/ 	.short	0x0008
        /*0024*/ 	.byte	0x00, 0xf5, 0x21, 0x00


	//----- nvinfo : EIATTR_KPARAM_INFO
	.align		4
.L_171:
        /*0028*/ 	.byte	0x04, 0x17
        /*002a*/ 	.short	(.L_173 - .L_172)
.L_172:
        /*002c*/ 	.word	0x00000000
        /*0030*/ 	.short	0x0000
        /*0032*/ 	.short	0x0000
        /*0034*/ 	.byte	0x00, 0xf5, 0x21, 0x00


	//----- nvinfo : EIATTR_SPARSE_MMA_MASK
	.align		4
.L_173:
        /*0038*/ 	.byte	0x03, 0x50
        /*003a*/ 	.short	0x0000


	//----- nvinfo : EIATTR_MAXREG_COUNT
	.align		4
        /*003c*/ 	.byte	0x03, 0x1b
        /*003e*/ 	.short	0x00ff


	//----- nvinfo : EIATTR_MERCURY_ISA_VERSION
	.align		4
        /*0040*/ 	.byte	0x03, 0x5f
        /*0042*/ 	.short	0x0101


	//----- nvinfo : EIATTR_COOP_GROUP_MASK_REGIDS
	.align		4
        /*0044*/ 	.byte	0x04, 0x29
        /*0046*/ 	.short	(.L_175 - .L_174)


	//   ....[0]....
.L_174:
        /*0048*/ 	.word	0xffffffff


	//----- nvinfo : EIATTR_COOP_GROUP_INSTR_OFFSETS
	.align		4
.L_175:
        /*004c*/ 	.byte	0x04, 0x28
        /*004e*/ 	.short	(.L_177 - .L_176)


	//   ....[0]....
.L_176:
        /*0050*/ 	.word	0x000000d0


	//----- nvinfo : EIATTR_VRC_CTA_INIT_COUNT
	.align		4
.L_177:
        /*0054*/ 	.byte	0x02, 0x4a
	.zero		1
	.zero		1


	//----- nvinfo : EIATTR_EXIT_INSTR_OFFSETS
	.align		4
        /*0058*/ 	.byte	0x04, 0x1c
        /*005a*/ 	.short	(.L_179 - .L_178)


	//   ....[0]....
.L_178:
        /*005c*/ 	.word	0x00000040


	//   ....[1]....
        /*0060*/ 	.word	0x00000100


	//----- nvinfo : EIATTR_CBANK_PARAM_SIZE
	.align		4
.L_179:
        /*0064*/ 	.byte	0x03, 0x19
        /*0066*/ 	.short	0x0014


	//----- nvinfo : EIATTR_PARAM_CBANK
	.align		4
        /*0068*/ 	.byte	0x04, 0x0a
        /*006a*/ 	.short	(.L_181 - .L_180)
	.align		4
.L_180:
        /*006c*/ 	.word	index@(.nv.constant0._Z12test_kernel4PfS_i)
        /*0070*/ 	.short	0x0380
        /*0072*/ 	.short	0x0014


	//----- nvinfo : EIATTR_SW_WAR
	.align		4
.L_181:
        /*0074*/ 	.byte	0x04, 0x36
        /*0076*/ 	.short	(.L_183 - .L_182)
.L_182:
        /*0078*/ 	.word	0x00000008
.L_183:


//--------------------- .nv.info._Z12test_kernel3PfS_i --------------------------
	.section	.nv.info._Z12test_kernel3PfS_i,"",@"SHT_CUDA_INFO"
	.sectionflags	@""
	.align	4


	//----- nvinfo : EIATTR_CUDA_API_VERSION
	.align		4
        /*0000*/ 	.byte	0x04, 0x37
        /*0002*/ 	.short	(.L_185 - .L_184)
.L_184:
        /*0004*/ 	.word	0x00000082


	//----- nvinfo : EIATTR_KPARAM_INFO
	.align		4
.L_185:
        /*0008*/ 	.byte	0x04, 0x17
        /*000a*/ 	.short	(.L_187 - .L_186)
.L_186:
        /*000c*/ 	.word	0x00000000
        /*0010*/ 	.short	0x0002
        /*0012*/ 	.short	0x0010
        /*0014*/ 	.byte	0x00, 0xf0, 0x11, 0x00


	//----- nvinfo : EIATTR_KPARAM_INFO
	.align		4
.L_187:
        /*0018*/ 	.byte	0x04, 0x17
        /*001a*/ 	.short	(.L_189 - .L_188)
.L_188:
        /*001c*/ 	.word	0x00000000
        /*0020*/ 	.short	0x0001
        /*0022*/ 	.short	0x0008
        /*0024*/ 	.byte	0x00, 0xf5, 0x21, 0x00


	//----- nvinfo : EIATTR_KPARAM_INFO
	.align		4
.L_189:
        /*0028*/ 	.byte	0x04, 0x17
        /*002a*/ 	.short	(.L_191 - .L_190)
.L_190:
        /*002c*/ 	.word	0x00000000
        /*0030*/ 	.short	0x0000
        /*0032*/ 	.short	0x0000
        /*0034*/ 	.byte	0x00, 0xf5, 0x21, 0x00


	//----- nvinfo : EIATTR_SPARSE_MMA_MASK
	.align		4
.L_191:
        /*0038*/ 	.byte	0x03, 0x50
        /*003a*/ 	.short	0x0000


	//----- nvinfo : EIATTR_MAXREG_COUNT
	.align		4
        /*003c*/ 	.byte	0x03, 0x1b
        /*003e*/ 	.short	0x00ff


	//----- nvinfo : EIATTR_MERCURY_ISA_VERSION
	.align		4
        /*0040*/ 	.byte	0x03, 0x5f
        /*0042*/ 	.short	0x0101


	//----- nvinfo : EIATTR_COOP_GROUP_MASK_REGIDS
	.align		4
        /*0044*/ 	.byte	0x04, 0x29
        /*0046*/ 	.short	(.L_193 - .L_192)


	//   ....[0]....
.L_192:
        /*0048*/ 	.word	0xffffffff


	//----- nvinfo : EIATTR_COOP_GROUP_INSTR_OFFSETS
	.align		4
.L_193:
        /*004c*/ 	.byte	0x04, 0x28
        /*004e*/ 	.short	(.L_195 - .L_194)


	//   ....[0]....
.L_194:
        /*0050*/ 	.word	0x000000d0


	//----- nvinfo : EIATTR_VRC_CTA_INIT_COUNT
	.align		4
.L_195:
        /*0054*/ 	.byte	0x02, 0x4a
	.zero		1
	.zero		1


	//----- nvinfo : EIATTR_EXIT_INSTR_OFFSETS
	.align		4
        /*0058*/ 	.byte	0x04, 0x1c
        /*005a*/ 	.short	(.L_197 - .L_196)


	//   ....[0]....
.L_196:
        /*005c*/ 	.word	0x00000040


	//   ....[1]....
        /*0060*/ 	.word	0x00000110


	//----- nvinfo : EIATTR_CBANK_PARAM_SIZE
	.align		4
.L_197:
        /*0064*/ 	.byte	0x03, 0x19
        /*0066*/ 	.short	0x0014


	//----- nvinfo : EIATTR_PARAM_CBANK
	.align		4
        /*0068*/ 	.byte	0x04, 0x0a
        /*006a*/ 	.short	(.L_199 - .L_198)
	.align		4
.L_198:
        /*006c*/ 	.word	index@(.nv.constant0._Z12test_kernel3PfS_i)
        /*0070*/ 	.short	0x0380
        /*0072*/ 	.short	0x0014


	//----- nvinfo : EIATTR_SW_WAR
	.align		4
.L_199:
        /*0074*/ 	.byte	0x04, 0x36
        /*0076*/ 	.short	(.L_201 - .L_200)
.L_200:
        /*0078*/ 	.word	0x00000008
.L_201:


//--------------------- .nv.info._Z12test_kernel2PfS_i --------------------------
	.section	.nv.info._Z12test_kernel2PfS_i,"",@"SHT_CUDA_INFO"
	.sectionflags	@""
	.align	4


	//----- nvinfo : EIATTR_CUDA_API_VERSION
	.align		4
        /*0000*/ 	.byte	0x04, 0x37
        /*0002*/ 	.short	(.L_203 - .L_202)
.L_202:
        /*0004*/ 	.word	0x00000082


	//----- nvinfo : EIATTR_KPARAM_INFO
	.align		4
.L_203:
        /*0008*/ 	.byte	0x04, 0x17
        /*000a*/ 	.short	(.L_205 - .L_204)
.L_204:
        /*000c*/ 	.word	0x00000000
        /*0010*/ 	.short	0x0002
        /*0012*/ 	.short	0x0010
        /*0014*/ 	.byte	0x00, 0xf0, 0x11, 0x00


	//----- nvinfo : EIATTR_KPARAM_INFO
	.align		4
.L_205:
        /*0018*/ 	.byte	0x04, 0x17
        /*001a*/ 	.short	(.L_207 - .L_206)
.L_206:
        /*001c*/ 	.word	0x00000000
        /*0020*/ 	.short	0x0001
        /*0022*/ 	.short	0x0008
        /*0024*/ 	.byte	0x00, 0xf5, 0x21, 0x00


	//----- nvinfo : EIATTR_KPARAM_INFO
	.align		4
.L_207:
        /*0028*/ 	.byte	0x04, 0x17
        /*002a*/ 	.short	(.L_209 - .L_208)
.L_208:
        /*002c*/ 	.word	0x00000000
        /*0030*/ 	.short	0x0000
        /*0032*/ 	.short	0x0000
        /*0034*/ 	.byte	0x00, 0xf5, 0x21, 0x00


	//----- nvinfo : EIATTR_SPARSE_MMA_MASK
	.align		4
.L_209:
        /*0038*/ 	.byte	0x03, 0x50
        /*003a*/ 	.short	0x0000


	//----- nvinfo : EIATTR_MAXREG_COUNT
	.align		4
        /*003c*/ 	.byte	0x03, 0x1b
        /*003e*/ 	.short	0x00ff


	//----- nvinfo : EIATTR_MERCURY_ISA_VERSION
	.align		4
        /*0040*/ 	.byte	0x03, 0x5f
        /*0042*/ 	.short	0x0101


	//----- nvinfo : EIATTR_COOP_GROUP_MASK_REGIDS
	.align		4
        /*0044*/ 	.byte	0x04, 0x29
        /*0046*/ 	.short	(.L_211 - .L_210)


	//   ....[0]....
.L_210:
        /*0048*/ 	.word	0xffffffff


	//----- nvinfo : EIATTR_COOP_GROUP_INSTR_OFFSETS
	.align		4
.L_211:
        /*004c*/ 	.byte	0x04, 0x28
        /*004e*/ 	.short	(.L_213 - .L_212)


	//   ....[0]....
.L_212:
        /*0050*/ 	.word	0x000000c0


	//----- nvinfo : EIATTR_VRC_CTA_INIT_COUNT
	.align		4
.L_213:
        /*0054*/ 	.byte	0x02, 0x4a
	.zero		1
	.zero		1


	//----- nvinfo : EIATTR_EXIT_INSTR_OFFSETS
	.align		4
        /*0058*/ 	.byte	0x04, 0x1c
        /*005a*/ 	.short	(.L_215 - .L_214)


	//   ....[0]....
.L_214:
        /*005c*/ 	.word	0x00000040


	//   ....[1]....
        /*0060*/ 	.word	0x00000100


	//----- nvinfo : EIATTR_CBANK_PARAM_SIZE
	.align		4
.L_215:
        /*0064*/ 	.byte	0x03, 0x19
        /*0066*/ 	.short	0x0014


	//----- nvinfo : EIATTR_PARAM_CBANK
	.align		4
        /*0068*/ 	.byte	0x04, 0x0a
        /*006a*/ 	.short	(.L_217 - .L_216)
	.align		4
.L_216:
        /*006c*/ 	.word	index@(.nv.constant0._Z12test_kernel2PfS_i)
        /*0070*/ 	.short	0x0380
        /*0072*/ 	.short	0x0014


	//----- nvinfo : EIATTR_SW_WAR
	.align		4
.L_217:
        /*0074*/ 	.byte	0x04, 0x36
        /*0076*/ 	.short	(.L_219 - .L_218)
.L_218:
        /*0078*/ 	.word	0x00000008
.L_219:


//--------------------- .nv.info._Z11test_kernelPfS_i --------------------------
	.section	.nv.info._Z11test_kernelPfS_i,"",@"SHT_CUDA_INFO"
	.sectionflags	@""
	.align	4


	//----- nvinfo : EIATTR_CUDA_API_VERSION
	.align		4
        /*0000*/ 	.byte	0x04, 0x37
        /*0002*/ 	.short	(.L_221 - .L_220)
.L_220:
        /*0004*/ 	.word	0x00000082


	//----- nvinfo : EIATTR_KPARAM_INFO
	.align		4
.L_221:
        /*0008*/ 	.byte	0x04, 0x17
        /*000a*/ 	.short	(.L_223 - .L_222)
.L_222:
        /*000c*/ 	.word	0x00000000
        /*0010*/ 	.short	0x0002
        /*0012*/ 	.short	0x0010
        /*0014*/ 	.byte	0x00, 0xf0, 0x11, 0x00


	//----- nvinfo : EIATTR_KPARAM_INFO
	.align		4
.L_223:
        /*0018*/ 	.byte	0x04, 0x17
        /*001a*/ 	.short	(.L_225 - .L_224)
.L_224:
        /*001c*/ 	.word	0x00000000
        /*0020*/ 	.short	0x0001
        /*0022*/ 	.short	0x0008
        /*0024*/ 	.byte	0x00, 0xf5, 0x21, 0x00


	//----- nvinfo : EIATTR_KPARAM_INFO
	.align		4
.L_225:
        /*0028*/ 	.byte	0x04, 0x17
        /*002a*/ 	.short	(.L_227 - .L_226)
.L_226:
        /*002c*/ 	.word	0x00000000
        /*0030*/ 	.short	0x0000
        /*0032*/ 	.short	0x0000
        /*0034*/ 	.byte	0x00, 0xf5, 0x21, 0x00


	//----- nvinfo : EIATTR_SPARSE_MMA_MASK
	.align		4
.L_227:
        /*0038*/ 	.byte	0x03, 0x50
        /*003a*/ 	.short	0x0000


	//----- nvinfo : EIATTR_MAXREG_COUNT
	.align		4
        /*003c*/ 	.byte	0x03, 0x1b
        /*003e*/ 	.short	0x00ff


	//----- nvinfo : EIATTR_MERCURY_ISA_VERSION
	.align		4
        /*0040*/ 	.byte	0x03, 0x5f
        /*0042*/ 	.short	0x0101


	//----- nvinfo : EIATTR_COOP_GROUP_MASK_REGIDS
	.align		4
        /*0044*/ 	.byte	0x04, 0x29
        /*0046*/ 	.short	(.L_229 - .L_228)


	//   ....[0]....
.L_228:
        /*0048*/ 	.word	0xffffffff


	//----- nvinfo : EIATTR_COOP_GROUP_INSTR_OFFSETS
	.align		4
.L_229:
        /*004c*/ 	.byte	0x04, 0x28
        /*004e*/ 	.short	(.L_231 - .L_230)


	//   ....[0]....
.L_230:
        /*0050*/ 	.word	0x000000c0


	//----- nvinfo : EIATTR_VRC_CTA_INIT_COUNT
	.align		4
.L_231:
        /*0054*/ 	.byte	0x02, 0x4a
	.zero		1
	.zero		1


	//----- nvinfo : EIATTR_EXIT_INSTR_OFFSETS
	.align		4
        /*0058*/ 	.byte	0x04, 0x1c
        /*005a*/ 	.short	(.L_233 - .L_232)


	//   ....[0]....
.L_232:
        /*005c*/ 	.word	0x00000040


	//   ....[1]....
        /*0060*/ 	.word	0x00000100


	//----- nvinfo : EIATTR_CBANK_PARAM_SIZE
	.align		4
.L_233:
        /*0064*/ 	.byte	0x03, 0x19
        /*0066*/ 	.short	0x0014


	//----- nvinfo : EIATTR_PARAM_CBANK
	.align		4
        /*0068*/ 	.byte	0x04, 0x0a
        /*006a*/ 	.short	(.L_235 - .L_234)
	.align		4
.L_234:
        /*006c*/ 	.word	index@(.nv.constant0._Z11test_kernelPfS_i)
        /*0070*/ 	.short	0x0380
        /*0072*/ 	.short	0x0014


	//----- nvinfo : EIATTR_SW_WAR
	.align		4
.L_235:
        /*0074*/ 	.byte	0x04, 0x36
        /*0076*/ 	.short	(.L_237 - .L_236)
.L_236:
        /*0078*/ 	.word	0x00000008
.L_237:


//--------------------- .nv.callgraph             --------------------------
	.section	.nv.callgraph,"",@"SHT_CUDA_CALLGRAPH"
	.align	4
	.sectionentsize	8
	.align		4
        /*0000*/ 	.word	0x00000000
	.align		4
        /*0004*/ 	.word	0xffffffff
	.align		4
        /*0008*/ 	.word	0x00000000
	.align		4
        /*000c*/ 	.word	0xfffffffe
	.align		4
        /*0010*/ 	.word	0x00000000
	.align		4
        /*0014*/ 	.word	0xfffffffd
	.align		4
        /*0018*/ 	.word	0x00000000
	.align		4
        /*001c*/ 	.word	0xfffffffc


//--------------------- .text._Z13test_kernel10PfS_i --------------------------
	.section	.text._Z13test_kernel10PfS_i,"ax",@progbits
	.align	128
        .global         _Z13test_kernel10PfS_i
        .type           _Z13test_kernel10PfS_i,@function
        .size           _Z13test_kernel10PfS_i,(.L_x_55 - _Z13test_kernel10PfS_i)
        .other          _Z13test_kernel10PfS_i,@"STO_CUDA_ENTRY STV_DEFAULT"
_Z13test_kernel10PfS_i:
.text._Z13test_kernel10PfS_i:
[----:B------:R-:W-:Y:S01]  /*0000*/  LDC R1, c[0x0][0x37c] ;  /* 0x0000df00ff017b82 */ /* 0x000fe20000000800 */
[----:B------:R-:W0:Y:S01]  /*0010*/  S2R R5, SR_TID.X ;  /* 0x0000000000057919 */ /* 0x000e220000002100 */
[----:B------:R-:W0:Y:S02]  /*0020*/  LDCU UR4, c[0x0][0x390] ;  /* 0x00007200ff0477ac */ /* 0x000e240008000800 */
[----:B0-----:R-:W-:-:S13]  /*0030*/  ISETP.GT.AND P0, PT, R5, UR4, PT ;  /* 0x0000000405007c0c */ /* 0x001fda000bf04270 */
[----:B------:R-:W-:Y:S05]  /*0040*/  @P0 EXIT ;  /* 0x000000000000094d */ /* 0x000fea0003800000 */
[----:B------:R-:W0:Y:S01]  /*0050*/  LDC.64 R2, c[0x0][0x388] ;  /* 0x0000e200ff027b82 */ /* 0x000e220000000a00 */
[----:B------:R-:W1:Y:S01]  /*0060*/  LDCU.64 UR4, c[0x0][0x358] ;  /* 0x00006b00ff0477ac */ /* 0x000e620008000a00 */
[----:B------:R-:W-:Y:S02]  /*0070*/  HFMA2 R7, -RZ, RZ, 1.875, 0 ;  /* 0x3f800000ff077431 */ /* 0x000fe400000001ff */
[----:B0-----:R-:W-:-:S05]  /*0080*/  IMAD.WIDE.U32 R2, R5, 0x4, R2 ;  /* 0x0000000405027825 */ /* 0x001fca00078e0002 */
[----:B-1----:R-:W-:Y:S01]  /*0090*/  STG.E desc[UR4][R2.64], R7 ;  /* 0x0000000702007986 */ /* 0x002fe2000c101904 */
[----:B------:R-:W-:Y:S05]  /*00a0*/  EXIT ;  /* 0x000000000000794d */ /* 0x000fea0003800000 */
.L_x_0:
[----:B------:R-:W-:-:S00]  /*00b0*/  BRA `(.L_x_0) ;  /* 0xfffffffc00fc7947 */ /* 0x000fc0000383ffff */
[----:B------:R-:W-:-:S00]  /*00c0*/  NOP ;  /* 0x0000000000007918 */ /* 0x000fc00000000000 */
        /* <DEDUP_REMOVED lines=11> */
.L_x_55:


//--------------------- .text._Z12test_kernel9PfS_i --------------------------
	.section	.text._Z12test_kernel9PfS_i,"ax",@progbits
	.align	128
        .global         _Z12test_kernel9PfS_i
        .type           _Z12test_kernel9PfS_i,@function
        .size           _Z12test_kernel9PfS_i,(.L_x_56 - _Z12test_kernel9PfS_i)
        .other          _Z12test_kernel9PfS_i,@"STO_CUDA_ENTRY STV_DEFAULT"
_Z12test_kernel9PfS_i:
.text._Z12test_kernel9PfS_i:
[----:B------:R-:W-:Y:S01]  /*0000*/  LDC R1, c[0x0][0x37c] ;  /* 0x0000df00ff017b82 */ /* 0x000fe20000000800 */
[----:B------:R-:W0:Y:S01]  /*0010*/  S2R R7, SR_TID.X ;  /* 0x0000000000077919 */ /* 0x000e220000002100 */
[----:B------:R-:W0:Y:S02]  /*0020*/  LDCU UR4, c[0x0][0x390] ;  /* 0x00007200ff0477ac */ /* 0x000e240008000800 */
[----:B0-----:R-:W-:-:S13]  /*0030*/  ISETP.GT.AND P0, PT, R7, UR4, PT ;  /* 0x0000000407007c0c */ /* 0x001fda000bf04270 */
[----:B------:R-:W-:Y:S05]  /*0040*/  @P0 EXIT ;  /* 0x000000000000094d */ /* 0x000fea0003800000 */
[----:B------:R-:W0:Y:S01]  /*0050*/  LDC.64 R2, c[0x0][0x380] ;  /* 0x0000e000ff027b82 */ /* 0x000e220000000a00 */
[----:B------:R-:W1:Y:S07]  /*0060*/  LDCU.64 UR4, c[0x0][0x358] ;  /* 0x00006b00ff0477ac */ /* 0x000e6e0008000a00 */
[----:B------:R-:W2:Y:S01]  /*0070*/  LDC.64 R4, c[0x0][0x388] ;  /* 0x0000e200ff047b82 */ /* 0x000ea20000000a00 */
[----:B0-----:R-:W-:-:S06]  /*0080*/  IMAD.WIDE.U32 R2, R7, 0x4, R2 ;  /* 0x0000000407027825 */ /* 0x001fcc00078e0002 */
[----:B-1----:R-:W3:Y:S01]  /*0090*/  LDG.E R2, desc[UR4][R2.64] ;  /* 0x0000000402027981 */ /* 0x002ee2000c1e1900 */
[----:B--2---:R-:W-:Y:S01]  /*00a0*/  IMAD.WIDE.U32 R4, R7, 0x4, R4 ;  /* 0x0000000407047825 */ /* 0x004fe200078e0004 */
[----:B---3--:R-:W0:Y:S02]  /*00b0*/  MATCH.ANY R0, R2 ;  /* 0x00000000020073a1 */ /* 0x008e2400000e8000 */
[----:B0-----:R-:W-:-:S05]  /*00c0*/  I2FP.F32.U32 R7, R0 ;  /* 0x0000000000077245 */ /* 0x001fca0000201000 */
[----:B------:R-:W-:Y:S01]  /*00d0*/  STG.E desc[UR4][R4.64], R7 ;  /* 0x0000000704007986 */ /* 0x000fe2000c101904 */
[----:B------:R-:W-:Y:S05]  /*00e0*/  EXIT ;  /* 0x000000000000794d */ /* 0x000fea0003800000 */
.L_x_1:
        /* <DEDUP_REMOVED lines=9> */
.L_x_56:


//--------------------- .text._Z12test_kernel8PfS_i --------------------------
	.section	.text._Z12test_kernel8PfS_i,"ax",@progbits
	.align	128
        .global         _Z12test_kernel8PfS_i
        .type           _Z12test_kernel8PfS_i,@function
        .size           _Z12test_kernel8PfS_i,(.L_x_57 - _Z12test_kernel8PfS_i)
        .other          _Z12test_kernel8PfS_i,@"STO_CUDA_ENTRY STV_DEFAULT"
_Z12test_kernel8PfS_i:
.text._Z12test_kernel8PfS_i:
        /* <DEDUP_REMOVED lines=10> */
[----:B--2---:R-:W-:-:S03]  /*00a0*/  IMAD.WIDE.U32 R4, R9, 0x4, R4 ;  /* 0x0000000409047825 */ /* 0x004fc600078e0004 */
[----:B---3--:R-:W0:Y:S04]  /*00b0*/  SHFL.BFLY PT, R7, R2, 0x3, 0x1f ;  /* 0x0c601f0002077f89 */ /* 0x008e2800000e0000 */
[----:B0-----:R-:W-:Y:S01]  /*00c0*/  STG.E desc[UR4][R4.64], R7 ;  /* 0x0000000704007986 */ /* 0x001fe2000c101904 */
[----:B------:R-:W-:Y:S05]  /*00d0*/  EXIT ;  /* 0x000000000000794d */ /* 0x000fea0003800000 */
.L_x_2:
        /* <DEDUP_REMOVED lines=10> */
.L_x_57:


//--------------------- .text._Z12test_kernel7PfS_i --------------------------
	.section	.text._Z12test_kernel7PfS_i,"ax",@progbits
	.align	128
        .global         _Z12test_kernel7PfS_i
        .type           _Z12test_kernel7PfS_i,@function
        .size           _Z12test_kernel7PfS_i,(.L_x_58 - _Z12test_kernel7PfS_i)
        .other          _Z12test_kernel7PfS_i,@"STO_CUDA_ENTRY STV_DEFAULT"
_Z12test_kernel7PfS_i:
.text._Z12test_kernel7PfS_i:
[----:B------:R-:W-:Y:S01]  /*0000*/  LDC R1, c[0x0][0x37c] ;  /* 0x0000df00ff017b82 */ /* 0x000fe20000000800 */
[----:B------:R-:W0:Y:S07]  /*0010*/  S2R R0, SR_TID.X ;  /* 0x0000000000007919 */ /* 0x000e2e0000002100 */
[----:B------:R-:W0:Y:S01]  /*0020*/  LDC.64 R2, c[0x0][0x380] ;  /* 0x0000e000ff027b82 */ /* 0x000e220000000a00 */
[----:B------:R-:W1:Y:S01]  /*0030*/  LDCU.64 UR6, c[0x0][0x358] ;  /* 0x00006b00ff0677ac */ /* 0x000e620008000a00 */
[----:B------:R-:W2:Y:S01]  /*0040*/  LDCU UR4, c[0x0][0x390] ;  /* 0x00007200ff0477ac */ /* 0x000ea20008000800 */
[----:B0-----:R-:W-:-:S06]  /*0050*/  IMAD.WIDE.U32 R2, R0, 0x4, R2 ;  /* 0x0000000400027825 */ /* 0x001fcc00078e0002 */
[----:B-1----:R0:W5:Y:S01]  /*0060*/  LDG.E R2, desc[UR6][R2.64] ;  /* 0x0000000602027981 */ /* 0x002162000c1e1900 */
[----:B--2---:R-:W-:Y:S01]  /*0070*/  ISETP.GE.U32.AND P0, PT, R0, UR4, PT ;  /* 0x0000000400007c0c */ /* 0x004fe2000bf06070 */
[----:B------:R-:W-:-:S12]  /*0080*/  BSSY B0, `(.L_x_3) ;  /* 0x000001b000007945 */ /* 0x000fd80003800000 */
[----:B0-----:R-:W-:Y:S05]  /*0090*/  @P0 BRA `(.L_x_4) ;  /* 0x0000000000640947 */ /* 0x001fea0003800000 */
[----:B------:R-:W-:-:S04]  /*00a0*/  VOTE.ANY R3, PT, PT ;  /* 0x0000000000037806 */ /* 0x000fc800038e0100 */
[----:B------:R-:W-:-:S13]  /*00b0*/  R2UR UR4, R3 ;  /* 0x00000000030472ca */ /* 0x000fda00000e0000 */
[----:B------:R-:W-:Y:S05]  /*00c0*/  BRA.DIV UR4, `(.L_x_5) ;  /* 0x00000006042c7947 */ /* 0x000fea000b800000 */
[----:B-----5:R0:W1:Y:S02]  /*00d0*/  SHFL.DOWN PT, R3, R2, 0x10, 0x1f ;  /* 0x0a001f0002037f89 */ /* 0x02006400000e0000 */
.L_x_20:
[----:B------:R-:W-:Y:S01]  /*00e0*/  VOTE.ANY R4, PT, PT ;  /* 0x0000000000047806 */ /* 0x000fe200038e0100 */
[----:B-1----:R-:W-:-:S03]  /*00f0*/  FADD R3, R2, R3 ;  /* 0x0000000302037221 */ /* 0x002fc60000000000 */
[----:B------:R-:W-:-:S13]  /*0100*/  R2UR UR4, R4 ;  /* 0x00000000040472ca */ /* 0x000fda00000e0000 */
[----:B------:R-:W-:Y:S05]  /*0110*/  BRA.DIV UR4, `(.L_x_6) ;  /* 0x00000006043c7947 */ /* 0x000fea000b800000 */
[----:B------:R1:W2:Y:S02]  /*0120*/  SHFL.DOWN PT, R4, R3, 0x8, 0x1f ;  /* 0x09001f0003047f89 */ /* 0x0002a400000e0000 */
.L_x_23:
[----:B------:R-:W-:Y:S01]  /*0130*/  VOTE.ANY R5, PT, PT ;  /* 0x0000000000057806 */ /* 0x000fe200038e0100 */
[----:B--2---:R-:W-:-:S03]  /*0140*/  FADD R4, R3, R4 ;  /* 0x0000000403047221 */ /* 0x004fc60000000000 */
[----:B------:R-:W-:-:S13]  /*0150*/  R2UR UR4, R5 ;  /* 0x00000000050472ca */ /* 0x000fda00000e0000 */
[----:B------:R-:W-:Y:S05]  /*0160*/  BRA.DIV UR4, `(.L_x_7) ;  /* 0x0000000604547947 */ /* 0x000fea000b800000 */
[----:B------:R2:W3:Y:S02]  /*0170*/  SHFL.DOWN PT, R5, R4, 0x4, 0x1f ;  /* 0x08801f0004057f89 */ /* 0x0004e400000e0000 */
.L_x_26:
[----:B0-----:R-:W-:Y:S01]  /*0180*/  VOTE.ANY R2, PT, PT ;  /* 0x0000000000027806 */ /* 0x001fe200038e0100 */
[----:B---3--:R-:W-:-:S03]  /*0190*/  FADD R5, R4, R5 ;  /* 0x0000000504057221 */ /* 0x008fc60000000000 */
[----:B------:R-:W-:-:S13]  /*01a0*/  R2UR UR4, R2 ;  /* 0x00000000020472ca */ /* 0x000fda00000e0000 */
[----:B------:R-:W-:Y:S05]  /*01b0*/  BRA.DIV UR4, `(.L_x_8) ;  /* 0x00000006046c7947 */ /* 0x000fea000b800000 */
[----:B------:R0:W3:Y:S02]  /*01c0*/  SHFL.DOWN PT, R2, R5, 0x2, 0x1f ;  /* 0x08401f0005027f89 */ /* 0x0000e400000e0000 */
.L_x_29:
[----:B-1----:R-:W-:Y:S01]  /*01d0*/  VOTE.ANY R3, PT, PT ;  /* 0x0000000000037806 */ /* 0x002fe200038e0100 */
[----:B---3--:R-:W-:-:S03]  /*01e0*/  FADD R2, R5, R2 ;  /* 0x0000000205027221 */ /* 0x008fc60000000000 */
[----:B------:R-:W-:-:S13]  /*01f0*/  R2UR UR4, R3 ;  /* 0x00000000030472ca */ /* 0x000fda00000e0000 */
[----:B------:R-:W-:Y:S05]  /*0200*/  BRA.DIV UR4, `(.L_x_9) ;  /* 0x0000000604847947 */ /* 0x000fea000b800000 */
[----:B------:R1:W3:Y:S02]  /*0210*/  SHFL.DOWN PT, R3, R2, 0x1, 0x1f ;  /* 0x08201f0002037f89 */ /* 0x0002e400000e0000 */
.L_x_32:
[----:B-1-3--:R-:W-:-:S07]  /*0220*/  FADD R2, R2, R3 ;  /* 0x0000000302027221 */ /* 0x00afce0000000000 */
.L_x_4:
[----:B------:R-:W-:Y:S05]  /*0230*/  BSYNC B0 ;  /* 0x0000000000007941 */ /* 0x000fea0003800000 */
.L_x_3:
[----:B------:R-:W-:-:S13]  /*0240*/  LOP3.LUT P1, RZ, R0, 0x1f, RZ, 0xc0, !PT ;  /* 0x0000001f00ff7812 */ /* 0x000fda000782c0ff */
[----:B------:R-:W-:Y:S05]  /*0250*/  @P1 BRA `(.L_x_10) ;  /* 0x0000000000841947 */ /* 0x000fea0003800000 */
[----:B------:R-:W-:Y:S04]  /*0260*/  BSSY B0, `(.L_x_11) ;  /* 0x000001b000007945 */ /* 0x000fe80003800000 */
[----:B------:R-:W-:Y:S05]  /*0270*/  @P0 BRA `(.L_x_12) ;  /* 0x0000000000640947 */ /* 0x000fea0003800000 */
[----:B------:R-:W-:-:S04]  /*0280*/  VOTE.ANY R3, PT, PT ;  /* 0x0000000000037806 */ /* 0x000fc800038e0100 */
[----:B------:R-:W-:-:S13]  /*0290*/  R2UR UR4, R3 ;  /* 0x00000000030472ca */ /* 0x000fda00000e0000 */
[----:B------:R-:W-:Y:S05]  /*02a0*/  BRA.DIV UR4, `(.L_x_13) ;  /* 0x0000000604887947 */ /* 0x000fea000b800000 */
[----:B-----5:R1:W3:Y:S02]  /*02b0*/  SHFL.DOWN PT, R3, R2, 0x10, 0x1f ;  /* 0x0a001f0002037f89 */ /* 0x0202e400000e0000 */
.L_x_35:
[----:B--2---:R-:W-:Y:S01]  /*02c0*/  VOTE.ANY R4, PT, PT ;  /* 0x0000000000047806 */ /* 0x004fe200038e0100 */
[----:B---3--:R-:W-:-:S03]  /*02d0*/  FADD R3, R2, R3 ;  /* 0x0000000302037221 */ /* 0x008fc60000000000 */
[----:B------:R-:W-:-:S13]  /*02e0*/  R2UR UR4, R4 ;  /* 0x00000000040472ca */ /* 0x000fda00000e0000 */
[----:B------:R-:W-:Y:S05]  /*02f0*/  BRA.DIV UR4, `(.L_x_14) ;  /* 0x0000000604a07947 */ /* 0x000fea000b800000 */
[----:B------:R2:W3:Y:S02]  /*0300*/  SHFL.DOWN PT, R4, R3, 0x8, 0x1f ;  /* 0x09001f0003047f89 */ /* 0x0004e400000e0000 */
.L_x_38:
[----:B0-----:R-:W-:Y:S01]  /*0310*/  VOTE.ANY R5, PT, PT ;  /* 0x0000000000057806 */ /* 0x001fe200038e0100 */
[----:B---3--:R-:W-:-:S03]  /*0320*/  FADD R4, R3, R4 ;  /* 0x0000000403047221 */ /* 0x008fc60000000000 */
[----:B------:R-:W-:-:S13]  /*0330*/  R2UR UR4, R5 ;  /* 0x00000000050472ca */ /* 0x000fda00000e0000 */
[----:B------:R-:W-:Y:S05]  /*0340*/  BRA.DIV UR4, `(.L_x_15) ;  /* 0x0000000604b87947 */ /* 0x000fea000b800000 */
[----:B------:R0:W3:Y:S02]  /*0350*/  SHFL.DOWN PT, R5, R4, 0x4, 0x1f ;  /* 0x08801f0004057f89 */ /* 0x0000e400000e0000 */
.L_x_41:
[----:B-1----:R-:W-:Y:S01]  /*0360*/  VOTE.ANY R2, PT, PT ;  /* 0x0000000000027806 */ /* 0x002fe200038e0100 */
[----:B---3--:R-:W-:-:S03]  /*0370*/  FADD R5, R4, R5 ;  /* 0x0000000504057221 */ /* 0x008fc60000000000 */
[----:B------:R-:W-:-:S13]  /*0380*/  R2UR UR4, R2 ;  /* 0x00000000020472ca */ /* 0x000fda00000e0000 */
[----:B------:R-:W-:Y:S05]  /*0390*/  BRA.DIV UR4, `(.L_x_16) ;  /* 0x0000000604d07947 */ /* 0x000fea000b800000 */
[----:B------:R1:W3:Y:S02]  /*03a0*/  SHFL.DOWN PT, R2, R5, 0x2, 0x1f ;  /* 0x08401f0005027f89 */ /* 0x0002e400000e0000 */
.L_x_44:
[----:B--2---:R-:W-:Y:S01]  /*03b0*/  VOTE.ANY R3, PT, PT ;  /* 0x0000000000037806 */ /* 0x004fe200038e0100 */
[----:B---3--:R-:W-:-:S03]  /*03c0*/  FADD R2, R5, R2 ;  /* 0x0000000205027221 */ /* 0x008fc60000000000 */
[----:B------:R-:W-:-:S13]  /*03d0*/  R2UR UR4, R3 ;  /* 0x00000000030472ca */ /* 0x000fda00000e0000 */
[----:B------:R-:W-:Y:S05]  /*03e0*/  BRA.DIV UR4, `(.L_x_17) ;  /* 0x0000000604e87947 */ /* 0x000fea000b800000 */
[----:B------:R2:W3:Y:S02]  /*03f0*/  SHFL.DOWN PT, R3, R2, 0x1, 0x1f ;  /* 0x08201f0002037f89 */ /* 0x0004e400000e0000 */
.L_x_47:
[----:B--23--:R-:W-:-:S07]  /*0400*/  FADD R2, R2, R3 ;  /* 0x0000000302027221 */ /* 0x00cfce0000000000 */
.L_x_12:
[----:B------:R-:W-:Y:S05]  /*0410*/  BSYNC B0 ;  /* 0x0000000000007941 */ /* 0x000fea0003800000 */
.L_x_11:
[----:B------:R-:W3:Y:S01]  /*0420*/  S2UR UR5, SR_CgaCtaId ;  /* 0x00000000000579c3 */ /* 0x000ee20000008800 */
[----:B------:R-:W-:Y:S02]  /*0430*/  UMOV UR4, 0x400 ;  /* 0x0000040000047882 */ /* 0x000fe40000000000 */
[----:B---3--:R-:W-:-:S06]  /*0440*/  ULEA UR4, UR5, UR4, 0x18 ;  /* 0x0000000405047291 */ /* 0x008fcc000f8ec0ff */
[----:B------:R-:W-:-:S05]  /*0450*/  LEA.HI R3, R0, UR4, RZ, 0x1d ;  /* 0x0000000400037c11 */ /* 0x000fca000f8fe8ff */
[----:B-----5:R3:W-:Y:S02]  /*0460*/  STS [R3], R2 ;  /* 0x0000000203007388 */ /* 0x0207e40000000800 */
.L_x_10:
[----:B------:R-:W-:Y:S01]  /*0470*/  ISETP.GT.U32.AND P0, PT, R0, 0x1f, PT ;  /* 0x0000001f0000780c */ /* 0x000fe20003f04070 */
[----:B------:R-:W-:Y:S05]  /*0480*/  WARPSYNC.ALL ;  /* 0x0000000000007948 */ /* 0x000fea0003800000 */
[----:B------:R-:W-:Y:S07]  /*0490*/  BAR.SYNC.DEFER_BLOCKING 0x0 ;  /* 0x0000000000007b1d */ /* 0x000fee0000010000 */
[----:B------:R-:W-:Y:S05]  /*04a0*/  @P0 BRA `(.L_x_18) ;  /* 0x0000000000240947 */ /* 0x000fea0003800000 */
[----:B------:R-:W4:Y:S01]  /*04b0*/  S2UR UR5, SR_CgaCtaId ;  /* 0x00000000000579c3 */ /* 0x000f220000008800 */
[----:B------:R-:W-:-:S07]  /*04c0*/  UMOV UR4, 0x400 ;  /* 0x0000040000047882 */ /* 0x000fce0000000000 */
[----:B---3-5:R-:W3:Y:S01]  /*04d0*/  LDC.64 R2, c[0x0][0x388] ;  /* 0x0000e200ff027b82 */ /* 0x028ee20000000a00 */
[----:B----4-:R-:W-:-:S06]  /*04e0*/  ULEA UR4, UR5, UR4, 0x18 ;  /* 0x0000000405047291 */ /* 0x010fcc000f8ec0ff */
[C---:B0-2---:R-:W-:Y:S01]  /*04f0*/  LEA R4, R0.reuse, UR4, 0x2 ;  /* 0x0000000400047c11 */ /* 0x045fe2000f8e10ff */
[----:B---3--:R-:W-:-:S04]  /*0500*/  IMAD.WIDE.U32 R2, R0, 0x4, R2 ;  /* 0x0000000400027825 */ /* 0x008fc800078e0002 */
[----:B-1----:R-:W0:Y:S04]  /*0510*/  LDS R5, [R4] ;  /* 0x0000000004057984 */ /* 0x002e280000000800 */
[----:B0-----:R-:W-:Y:S01]  /*0520*/  STG.E desc[UR6][R2.64], R5 ;  /* 0x0000000502007986 */ /* 0x001fe2000c101906 */
[----:B------:R-:W-:Y:S05]  /*0530*/  EXIT ;  /* 0x000000000000794d */ /* 0x000fea0003800000 */
.L_x_18:
[----:B---3-5:R-:W3:Y:S02]  /*0540*/  LDC.64 R2, c[0x0][0x388] ;  /* 0x0000e200ff027b82 */ /* 0x028ee40000000a00 */
[----:B---3--:R-:W-:-:S05]  /*0550*/  IMAD.WIDE.U32 R2, R0, 0x4, R2 ;  /* 0x0000000400027825 */ /* 0x008fca00078e0002 */
[----:B------:R-:W-:Y:S01]  /*0560*/  STG.E desc[UR6][R2.64], RZ ;  /* 0x000000ff02007986 */ /* 0x000fe2000c101906 */
[----:B------:R-:W-:Y:S05]  /*0570*/  EXIT ;  /* 0x000000000000794d */ /* 0x000fea0003800000 */
.L_x_5:
[----:B------:R-:W-:Y:S02]  /*0580*/  HFMA2 R9, -RZ, RZ, 0, 1.847743988037109375e-06 ;  /* 0x0000001fff097431 */ /* 0x000fe400000001ff */
[----:B------:R-:W-:Y:S02]  /*0590*/  IMAD.MOV.U32 R6, RZ, RZ, R3 ;  /* 0x000000ffff067224 */ /* 0x000fe400078e0003 */
[----:B-----5:R-:W-:Y:S02]  /*05a0*/  IMAD.MOV.U32 R7, RZ, RZ, R2 ;  /* 0x000000ffff077224 */ /* 0x020fe400078e0002 */
[----:B------:R-:W-:-:S07]  /*05b0*/  IMAD.MOV.U32 R8, RZ, RZ, 0x10 ;  /* 0x00000010ff087424 */ /* 0x000fce00078e00ff */
[----:B------:R-:W-:Y:S05]  /*05c0*/  WARPSYNC.COLLECTIVE R6, `(.L_x_19) ;  /* 0x0000000006087348 */ /* 0x000fea0003c00000 */
[----:B------:R0:W1:Y:S02]  /*05d0*/  SHFL.DOWN P1, R6, R7, R8, R9 ;  /* 0x0800000807067389 */ /* 0x0000640000020009 */
[----:B01----:R-:W-:Y:S05]  /*05e0*/  ENDCOLLECTIVE ;  /* 0x000000000000791b */ /* 0x003fea0003800000 */
.L_x_19:
[----:B------:R-:W-:Y:S01]  /*05f0*/  IMAD.MOV.U32 R3, RZ, RZ, R6 ;  /* 0x000000ffff037224 */ /* 0x000fe200078e0006 */
[----:B------:R-:W-:Y:S06]  /*0600*/  BRA `(.L_x_20) ;  /* 0xfffffff800b47947 */ /* 0x000fec000383ffff */
.L_x_6:
[----:B------:R-:W-:Y:S01]  /*0610*/  BSSY B1, `(.L_x_21) ;  /* 0x0000008000017945 */ /* 0x000fe20003800000 */
[----:B------:R-:W-:Y:S01]  /*0620*/  MOV R7, R3 ;  /* 0x0000000300077202 */ /* 0x000fe20000000f00 */
[----:B------:R-:W-:Y:S01]  /*0630*/  IMAD.MOV.U32 R8, RZ, RZ, 0x8 ;  /* 0x00000008ff087424 */ /* 0x000fe200078e00ff */
[----:B------:R-:W-:Y:S01]  /*0640*/  MOV R6, R4 ;  /* 0x0000000400067202 */ /* 0x000fe20000000f00 */
[----:B------:R-:W-:-:S07]  /*0650*/  IMAD.MOV.U32 R9, RZ, RZ, 0x1f ;  /* 0x0000001fff097424 */ /* 0x000fce00078e00ff */
[----:B0-----:R-:W-:Y:S05]  /*0660*/  WARPSYNC.COLLECTIVE R6, `(.L_x_22) ;  /* 0x0000000006087348 */ /* 0x001fea0003c00000 */
[----:B------:R1:W2:Y:S02]  /*0670*/  SHFL.DOWN P1, R6, R7, R8, R9 ;  /* 0x0800000807067389 */ /* 0x0002a40000020009 */
[----:B012---:R-:W-:Y:S05]  /*0680*/  ENDCOLLECTIVE ;  /* 0x000000000000791b */ /* 0x007fea0003800000 */
.L_x_22:
[----:B------:R-:W-:Y:S05]  /*0690*/  BSYNC B1 ;  /* 0x0000000000017941 */ /* 0x000fea0003800000 */
.L_x_21:
[----:B------:R-:W-:Y:S01]  /*06a0*/  IMAD.MOV.U32 R4, RZ, RZ, R6 ;  /* 0x000000ffff047224 */ /* 0x000fe200078e0006 */
[----:B------:R-:W-:Y:S06]  /*06b0*/  BRA `(.L_x_23) ;  /* 0xfffffff8009c7947 */ /* 0x000fec000383ffff */
.L_x_7:
[----:B------:R-:W-:Y:S01]  /*06c0*/  HFMA2 R8, -RZ, RZ, 0, 2.384185791015625e-07 ;  /* 0x00000004ff087431 */ /* 0x000fe200000001ff */
[----:B------:R-:W-:Y:S01]  /*06d0*/  BSSY B1, `(.L_x_24) ;  /* 0x0000007000017945 */ /* 0x000fe20003800000 */
[----:B------:R-:W-:Y:S02]  /*06e0*/  IMAD.MOV.U32 R7, RZ, RZ, R4 ;  /* 0x000000ffff077224 */ /* 0x000fe400078e0004 */
[----:B------:R-:W-:Y:S02]  /*06f0*/  IMAD.MOV.U32 R9, RZ, RZ, 0x1f ;  /* 0x0000001fff097424 */ /* 0x000fe400078e00ff */
[----:B------:R-:W-:-:S07]  /*0700*/  IMAD.MOV.U32 R6, RZ, RZ, R5 ;  /* 0x000000ffff067224 */ /* 0x000fce00078e0005 */
[----:B01----:R-:W-:Y:S05]  /*0710*/  WARPSYNC.COLLECTIVE R6, `(.L_x_25) ;  /* 0x0000000006087348 */ /* 0x003fea0003c00000 */
[----:B------:R2:W3:Y:S02]  /*0720*/  SHFL.DOWN P1, R6, R7, R8, R9 ;  /* 0x0800000807067389 */ /* 0x0004e40000020009 */
[----:B0123--:R-:W-:Y:S05]  /*0730*/  ENDCOLLECTIVE ;  /* 0x000000000000791b */ /* 0x00ffea0003800000 */
.L_x_25:
[----:B------:R-:W-:Y:S05]  /*0740*/  BSYNC B1 ;  /* 0x0000000000017941 */ /* 0x000fea0003800000 */
.L_x_24:
[----:B------:R-:W-:Y:S01]  /*0750*/  MOV R5, R6 ;  /* 0x0000000600057202 */ /* 0x000fe20000000f00 */
[----:B------:R-:W-:Y:S06]  /*0760*/  BRA `(.L_x_26) ;  /* 0xfffffff800847947 */ /* 0x000fec000383ffff */
.L_x_8:
[----:B------:R-:W-:Y:S01]  /*0770*/  HFMA2 R9, -RZ, RZ, 0, 1.847743988037109375e-06 ;  /* 0x0000001fff097431 */ /* 0x000fe200000001ff */
[----:B------:R-:W-:Y:S01]  /*0780*/  BSSY B1, `(.L_x_27) ;  /* 0x0000007000017945 */ /* 0x000fe20003800000 */
[----:B------:R-:W-:Y:S02]  /*0790*/  IMAD.MOV.U32 R7, RZ, RZ, R5 ;  /* 0x000000ffff077224 */ /* 0x000fe400078e0005 */
[----:B------:R-:W-:Y:S02]  /*07a0*/  IMAD.MOV.U32 R8, RZ, RZ, 0x2 ;  /* 0x00000002ff087424 */ /* 0x000fe400078e00ff */
[----:B------:R-:W-:-:S07]  /*07b0*/  IMAD.MOV.U32 R6, RZ, RZ, R2 ;  /* 0x000000ffff067224 */ /* 0x000fce00078e0002 */
[----:B-12---:R-:W-:Y:S05]  /*07c0*/  WARPSYNC.COLLECTIVE R6, `(.L_x_28) ;  /* 0x0000000006087348 */ /* 0x006fea0003c00000 */
[----:B------:R0:W3:Y:S02]  /*07d0*/  SHFL.DOWN P1, R6, R7, R8, R9 ;  /* 0x0800000807067389 */ /* 0x0000e40000020009 */
[----:B0123--:R-:W-:Y:S05]  /*07e0*/  ENDCOLLECTIVE ;  /* 0x000000000000791b */ /* 0x00ffea0003800000 */
.L_x_28:
[----:B------:R-:W-:Y:S05]  /*07f0*/  BSYNC B1 ;  /* 0x0000000000017941 */ /* 0x000fea0003800000 */
.L_x_27:
[----:B------:R-:W-:Y:S01]  /*0800*/  IMAD.MOV.U32 R2, RZ, RZ, R6 ;  /* 0x000000ffff027224 */ /* 0x000fe200078e0006 */
[----:B------:R-:W-:Y:S06]  /*0810*/  BRA `(.L_x_29) ;  /* 0xfffffff8006c7947 */ /* 0x000fec000383ffff */
.L_x_9:
[----:B------:R-:W-:Y:S01]  /*0820*/  BSSY B1, `(.L_x_30) ;  /* 0x0000008000017945 */ /* 0x000fe20003800000 */
[----:B------:R-:W-:Y:S01]  /*0830*/  MOV R7, R2 ;  /* 0x0000000200077202 */ /* 0x000fe20000000f00 */
[----:B------:R-:W-:Y:S01]  /*0840*/  IMAD.MOV.U32 R8, RZ, RZ, 0x1 ;  /* 0x00000001ff087424 */ /* 0x000fe200078e00ff */
[----:B------:R-:W-:Y:S01]  /*0850*/  MOV R6, R3 ;  /* 0x0000000300067202 */ /* 0x000fe20000000f00 */
[----:B------:R-:W-:-:S07]  /*0860*/  IMAD.MOV.U32 R9, RZ, RZ, 0x1f ;  /* 0x0000001fff097424 */ /* 0x000fce00078e00ff */
[----:B0-2---:R-:W-:Y:S05]  /*0870*/  WARPSYNC.COLLECTIVE R6, `(.L_x_31) ;  /* 0x0000000006087348 */ /* 0x005fea0003c00000 */
[----:B------:R1:W3:Y:S02]  /*0880*/  SHFL.DOWN P1, R6, R7, R8, R9 ;  /* 0x0800000807067389 */ /* 0x0002e40000020009 */
[----:B0123--:R-:W-:Y:S05]  /*0890*/  ENDCOLLECTIVE ;  /* 0x000000000000791b */ /* 0x00ffea0003800000 */
.L_x_31:
[----:B------:R-:W-:Y:S05]  /*08a0*/  BSYNC B1 ;  /* 0x0000000000017941 */ /* 0x000fea0003800000 */
.L_x_30:
[----:B------:R-:W-:Y:S01]  /*08b0*/  IMAD.MOV.U32 R3, RZ, RZ, R6 ;  /* 0x000000ffff037224 */ /* 0x000fe200078e0006 */
[----:B------:R-:W-:Y:S06]  /*08c0*/  BRA `(.L_x_32) ;  /* 0xfffffff800547947 */ /* 0x000fec000383ffff */
.L_x_13:
[----:B------:R-:W-:Y:S01]  /*08d0*/  HFMA2 R8, -RZ, RZ, 0, 9.5367431640625e-07 ;  /* 0x00000010ff087431 */ /* 0x000fe200000001ff */
[----:B------:R-:W-:Y:S01]  /*08e0*/  BSSY B1, `(.L_x_33) ;  /* 0x0000007000017945 */ /* 0x000fe20003800000 */
[----:B-----5:R-:W-:Y:S02]  /*08f0*/  IMAD.MOV.U32 R7, RZ, RZ, R2 ;  /* 0x000000ffff077224 */ /* 0x020fe400078e0002 */
[----:B------:R-:W-:Y:S02]  /*0900*/  IMAD.MOV.U32 R9, RZ, RZ, 0x1f ;  /* 0x0000001fff097424 */ /* 0x000fe400078e00ff */
[----:B------:R-:W-:-:S07]  /*0910*/  IMAD.MOV.U32 R6, RZ, RZ, R3 ;  /* 0x000000ffff067224 */ /* 0x000fce00078e0003 */
[----:B0-2---:R-:W-:Y:S05]  /*0920*/  WARPSYNC.COLLECTIVE R6, `(.L_x_34) ;  /* 0x0000000006087348 */ /* 0x005fea0003c00000 */
[----:B------:R1:W3:Y:S02]  /*0930*/  SHFL.DOWN P1, R6, R7, R8, R9 ;  /* 0x0800000807067389 */ /* 0x0002e40000020009 */
[----:B0123--:R-:W-:Y:S05]  /*0940*/  ENDCOLLECTIVE ;  /* 0x000000000000791b */ /* 0x00ffea0003800000 */
.L_x_34:
[----:B------:R-:W-:Y:S05]  /*0950*/  BSYNC B1 ;  /* 0x0000000000017941 */ /* 0x000fea0003800000 */
.L_x_33:
[----:B------:R-:W-:Y:S01]  /*0960*/  MOV R3, R6 ;  /* 0x0000000600037202 */ /* 0x000fe20000000f00 */
[----:B------:R-:W-:Y:S06]  /*0970*/  BRA `(.L_x_35) ;  /* 0xfffffff800507947 */ /* 0x000fec000383ffff */
.L_x_14:
[----:B------:R-:W-:Y:S01]  /*0980*/  HFMA2 R8, -RZ, RZ, 0, 4.76837158203125e-07 ;  /* 0x00000008ff087431 */ /* 0x000fe200000001ff */
[----:B------:R-:W-:Y:S01]  /*0990*/  BSSY B1, `(.L_x_36) ;  /* 0x0000007000017945 */ /* 0x000fe20003800000 */
[----:B------:R-:W-:Y:S01]  /*09a0*/  IMAD.MOV.U32 R7, RZ, RZ, R3 ;  /* 0x000000ffff077224 */ /* 0x000fe200078e0003 */
[----:B------:R-:W-:Y:S01]  /*09b0*/  MOV R6, R4 ;  /* 0x0000000400067202 */ /* 0x000fe20000000f00 */
[----:B------:R-:W-:-:S07]  /*09c0*/  IMAD.MOV.U32 R9, RZ, RZ, 0x1f ;  /* 0x0000001fff097424 */ /* 0x000fce00078e00ff */
[----:B01----:R-:W-:Y:S05]  /*09d0*/  WARPSYNC.COLLECTIVE R6, `(.L_x_37) ;  /* 0x0000000006087348 */ /* 0x003fea0003c00000 */
[----:B------:R2:W3:Y:S02]  /*09e0*/  SHFL.DOWN P1, R6, R7, R8, R9 ;  /* 0x0800000807067389 */ /* 0x0004e40000020009 */
[----:B0123--:R-:W-:Y:S05]  /*09f0*/  ENDCOLLECTIVE ;  /* 0x000000000000791b */ /* 0x00ffea0003800000 */
.L_x_37:
[----:B------:R-:W-:Y:S05]  /*0a00*/  BSYNC B1 ;  /* 0x0000000000017941 */ /* 0x000fea0003800000 */
.L_x_36:
[----:B------:R-:W-:Y:S01]  /*0a10*/  IMAD.MOV.U32 R4, RZ, RZ, R6 ;  /* 0x000000ffff047224 */ /* 0x000fe200078e0006 */
[----:B------:R-:W-:Y:S06]  /*0a20*/  BRA `(.L_x_38) ;  /* 0xfffffff800387947 */ /* 0x000fec000383ffff */
.L_x_15:
[----:B------:R-:W-:Y:S01]  /*0a30*/  HFMA2 R9, -RZ, RZ, 0, 1.847743988037109375e-06 ;  /* 0x0000001fff097431 */ /* 0x000fe200000001ff */
[----:B------:R-:W-:Y:S01]  /*0a40*/  BSSY B1, `(.L_x_39) ;  /* 0x0000007000017945 */ /* 0x000fe20003800000 */
[----:B------:R-:W-:Y:S01]  /*0a50*/  MOV R7, R4 ;  /* 0x0000000400077202 */ /* 0x000fe20000000f00 */
[----:B------:R-:W-:Y:S02]  /*0a60*/  IMAD.MOV.U32 R8, RZ, RZ, 0x4 ;  /* 0x00000004ff087424 */ /* 0x000fe400078e00ff */
[----:B------:R-:W-:-:S07]  /*0a70*/  IMAD.MOV.U32 R6, RZ, RZ, R5 ;  /* 0x000000ffff067224 */ /* 0x000fce00078e0005 */
[----:B-12---:R-:W-:Y:S05]  /*0a80*/  WARPSYNC.COLLECTIVE R6, `(.L_x_40) ;  /* 0x0000000006087348 */ /* 0x006fea0003c00000 */
[----:B------:R0:W3:Y:S02]  /*0a90*/  SHFL.DOWN P1, R6, R7, R8, R9 ;  /* 0x0800000807067389 */ /* 0x0000e40000020009 */
[----:B0123--:R-:W-:Y:S05]  /*0aa0*/  ENDCOLLECTIVE ;  /* 0x000000000000791b */ /* 0x00ffea0003800000 */
.L_x_40:
[----:B------:R-:W-:Y:S05]  /*0ab0*/  BSYNC B1 ;  /* 0x0000000000017941 */ /* 0x000fea0003800000 */
.L_x_39:
[----:B------:R-:W-:Y:S01]  /*0ac0*/  MOV R5, R6 ;  /* 0x0000000600057202 */ /* 0x000fe20000000f00 */
[----:B------:R-:W-:Y:S06]  /*0ad0*/  BRA `(.L_x_41) ;  /* 0xfffffff800207947 */ /* 0x000fec000383ffff */
.L_x_16:
[----:B------:R-:W-:Y:S01]  /*0ae0*/  HFMA2 R8, -RZ, RZ, 0, 1.1920928955078125e-07 ;  /* 0x00000002ff087431 */ /* 0x000fe200000001ff */
[----:B------:R-:W-:Y:S01]  /*0af0*/  BSSY B1, `(.L_x_42) ;  /* 0x0000007000017945 */ /* 0x000fe20003800000 */
[----:B------:R-:W-:Y:S01]  /*0b00*/  IMAD.MOV.U32 R7, RZ, RZ, R5 ;  /* 0x000000ffff077224 */ /* 0x000fe200078e0005 */
[----:B------:R-:W-:Y:S01]  /*0b10*/  MOV R6, R2 ;  /* 0x0000000200067202 */ /* 0x000fe20000000f00 */
[----:B------:R-:W-:-:S07]  /*0b20*/  IMAD.MOV.U32 R9, RZ, RZ, 0x1f ;  /* 0x0000001fff097424 */ /* 0x000fce00078e00ff */
[----:B0-2---:R-:W-:Y:S05]  /*0b30*/  WARPSYNC.COLLECTIVE R6, `(.L_x_43) ;  /* 0x0000000006087348 */ /* 0x005fea0003c00000 */
[----:B------:R1:W3:Y:S02]  /*0b40*/  SHFL.DOWN P1, R6, R7, R8, R9 ;  /* 0x0800000807067389 */ /* 0x0002e40000020009 */
[----:B0123--:R-:W-:Y:S05]  /*0b50*/  ENDCOLLECTIVE ;  /* 0x000000000000791b */ /* 0x00ffea0003800000 */
.L_x_43:
[----:B------:R-:W-:Y:S05]  /*0b60*/  BSYNC B1 ;  /* 0x0000000000017941 */ /* 0x000fea0003800000 */
.L_x_42:
[----:B------:R-:W-:Y:S01]  /*0b70*/  IMAD.MOV.U32 R2, RZ, RZ, R6 ;  /* 0x000000ffff027224 */ /* 0x000fe200078e0006 */
[----:B------:R-:W-:Y:S06]  /*0b80*/  BRA `(.L_x_44) ;  /* 0xfffffff800087947 */ /* 0x000fec000383ffff */
.L_x_17:
[----:B------:R-:W-:Y:S01]  /*0b90*/  HFMA2 R9, -RZ, RZ, 0, 1.847743988037109375e-06 ;  /* 0x0000001fff097431 */ /* 0x000fe200000001ff */
[----:B------:R-:W-:Y:S01]  /*0ba0*/  BSSY B1, `(.L_x_45) ;  /* 0x0000007000017945 */ /* 0x000fe20003800000 */
[----:B------:R-:W-:Y:S01]  /*0bb0*/  MOV R7, R2 ;  /* 0x0000000200077202 */ /* 0x000fe20000000f00 */
[----:B------:R-:W-:Y:S02]  /*0bc0*/  IMAD.MOV.U32 R8, RZ, RZ, 0x1 ;  /* 0x00000001ff087424 */ /* 0x000fe400078e00ff */
[----:B------:R-:W-:-:S07]  /*0bd0*/  IMAD.MOV.U32 R6, RZ, RZ, R3 ;  /* 0x000000ffff067224 */ /* 0x000fce00078e0003 */
[----:B01----:R-:W-:Y:S05]  /*0be0*/  WARPSYNC.COLLECTIVE R6, `(.L_x_46) ;  /* 0x0000000006087348 */ /* 0x003fea0003c00000 */
[----:B------:R2:W3:Y:S02]  /*0bf0*/  SHFL.DOWN P1, R6, R7, R8, R9 ;  /* 0x0800000807067389 */ /* 0x0004e40000020009 */
[----:B0123--:R-:W-:Y:S05]  /*0c00*/  ENDCOLLECTIVE ;  /* 0x000000000000791b */ /* 0x00ffea0003800000 */
.L_x_46:
[----:B------:R-:W-:Y:S05]  /*0c10*/  BSYNC B1 ;  /* 0x0000000000017941 */ /* 0x000fea0003800000 */
.L_x_45:
[----:B------:R-:W-:Y:S01]  /*0c20*/  MOV R3, R6 ;  /* 0x0000000600037202 */ /* 0x000fe20000000f00 */
[----:B------:R-:W-:Y:S06]  /*0c30*/  BRA `(.L_x_47) ;  /* 0xfffffff400f07947 */ /* 0x000fec000383ffff */
.L_x_48:
        /* <DEDUP_REMOVED lines=12> */
.L_x_58:


//--------------------- .text._Z12test_kernel6PfS_i --------------------------
	.section	.text._Z12test_kernel6PfS_i,"ax",@progbits
	.align	128
        .global         _Z12test_kernel6PfS_i
        .type           _Z12test_kernel6PfS_i,@function
        .size           _Z12test_kernel6PfS_i,(.L_x_59 - _Z12test_kernel6PfS_i)
        .other          _Z12test_kernel6PfS_i,@"STO_CUDA_ENTRY STV_DEFAULT"
_Z12test_kernel6PfS_i:
.text._Z12test_kernel6PfS_i:
        /* <DEDUP_REMOVED lines=11> */
[----:B---3--:R-:W0:Y:S04]  /*00b0*/  SHFL.DOWN PT, R7, R2, 0x2, 0x1f ;  /* 0x08401f0002077f89 */ /* 0x008e2800000e0000 */
[----:B0-----:R-:W-:Y:S01]  /*00c0*/  STG.E desc[UR4][R4.64], R7 ;  /* 0x0000000704007986 */ /* 0x001fe2000c101904 */
[----:B------:R-:W-:Y:S05]  /*00d0*/  EXIT ;  /* 0x000000000000794d */ /* 0x000fea0003800000 */
.L_x_49:
        /* <DEDUP_REMOVED lines=10> */
.L_x_59:


//--------------------- .text._Z12test_kernel5PfS_i --------------------------
	.section	.text._Z12test_kernel5PfS_i,"ax",@progbits
	.align	128
        .global         _Z12test_kernel5PfS_i
        .type           _Z12test_kernel5PfS_i,@function
        .size           _Z12test_kernel5PfS_i,(.L_x_60 - _Z12test_kernel5PfS_i)
        .other          _Z12test_kernel5PfS_i,@"STO_CUDA_ENTRY STV_DEFAULT"
_Z12test_kernel5PfS_i:
.text._Z12test_kernel5PfS_i:
        /* <DEDUP_REMOVED lines=11> */
[----:B---3--:R-:W0:Y:S04]  /*00b0*/  SHFL.IDX PT, R7, R2, 0x3, 0x1f ;  /* 0x00601f0002077f89 */ /* 0x008e2800000e0000 */
[----:B0-----:R-:W-:Y:S01]  /*00c0*/  STG.E desc[UR4][R4.64], R7 ;  /* 0x0000000704007986 */ /* 0x001fe2000c101904 */
[----:B------:R-:W-:Y:S05]  /*00d0*/  EXIT ;  /* 0x000000000000794d */ /* 0x000fea0003800000 */
.L_x_50:
        /* <DEDUP_REMOVED lines=10> */
.L_x_60:


//--------------------- .text._Z12test_kernel4PfS_i --------------------------
	.section	.text._Z12test_kernel4PfS_i,"ax",@progbits
	.align	128
        .global         _Z12test_kernel4PfS_i
        .type           _Z12test_kernel4PfS_i,@function
        .size           _Z12test_kernel4PfS_i,(.L_x_61 - _Z12test_kernel4PfS_i)
        .other          _Z12test_kernel4PfS_i,@"STO_CUDA_ENTRY STV_DEFAULT"
_Z12test_kernel4PfS_i:
.text._Z12test_kernel4PfS_i:
        /* <DEDUP_REMOVED lines=11> */
[----:B---3--:R-:W-:-:S04]  /*00b0*/  FSETP.GEU.AND P0, PT, R2, 34, PT ;  /* 0x420800000200780b */ /* 0x008fc80003f0e000 */
[----:B------:R-:W-:-:S13]  /*00c0*/  FSETP.GT.AND P0, PT, R2, 31, !P0 ;  /* 0x41f800000200780b */ /* 0x000fda0004704000 */
[----:B------:R-:W-:-:S04]  /*00d0*/  VOTE.ANY R0, PT, P0 ;  /* 0x0000000000007806 */ /* 0x000fc800000e0100 */
[----:B------:R-:W-:-:S05]  /*00e0*/  I2FP.F32.U32 R7, R0 ;  /* 0x0000000000077245 */ /* 0x000fca0000201000 */
[----:B------:R-:W-:Y:S01]  /*00f0*/  STG.E desc[UR4][R4.64], R7 ;  /* 0x0000000704007986 */ /* 0x000fe2000c101904 */
[----:B------:R-:W-:Y:S05]  /*0100*/  EXIT ;  /* 0x000000000000794d */ /* 0x000fea0003800000 */
.L_x_51:
        /* <DEDUP_REMOVED lines=15> */
.L_x_61:


//--------------------- .text._Z12test_kernel3PfS_i --------------------------
	.section	.text._Z12test_kernel3PfS_i,"ax",@progbits
	.align	128
        .global         _Z12test_kernel3PfS_i
        .type           _Z12test_kernel3PfS_i,@function
        .size           _Z12test_kernel3PfS_i,(.L_x_62 - _Z12test_kernel3PfS_i)
        .other          _Z12test_kernel3PfS_i,@"STO_CUDA_ENTRY STV_DEFAULT"
_Z12test_kernel3PfS_i:
.text._Z12test_kernel3PfS_i:
        /* <DEDUP_REMOVED lines=13> */
[----:B------:R-:W-:-:S04]  /*00d0*/  VOTE.EQ P0, P0 ;  /* 0x0000000000ff7806 */ /* 0x000fc80000000200 */
[----:B------:R-:W-:-:S04]  /*00e0*/  SEL R0, RZ, 0x1, !P0 ;  /* 0x00000001ff007807 */ /* 0x000fc80004000000 */
[----:B------:R-:W-:-:S05]  /*00f0*/  I2FP.F32.U32 R7, R0 ;  /* 0x0000000000077245 */ /* 0x000fca0000201000 */
[----:B------:R-:W-:Y:S01]  /*0100*/  STG.E desc[UR4][R4.64], R7 ;  /* 0x0000000704007986 */ /* 0x000fe2000c101904 */
[----:B------:R-:W-:Y:S05]  /*0110*/  EXIT ;  /* 0x000000000000794d */ /* 0x000fea0003800000 */
.L_x_52:
        /* <DEDUP_REMOVED lines=14> */
.L_x_62:


//--------------------- .text._Z12test_kernel2PfS_i --------------------------
	.section	.text._Z12test_kernel2PfS_i,"ax",@progbits
	.align	128
        .global         _Z12test_kernel2PfS_i
        .type           _Z12test_kernel2PfS_i,@function
        .size           _Z12test_kernel2PfS_i,(.L_x_63 - _Z12test_kernel2PfS_i)
        .other          _Z12test_kernel2PfS_i,@"STO_CUDA_ENTRY STV_DEFAULT"
_Z12test_kernel2PfS_i:
.text._Z12test_kernel2PfS_i:
        /* <DEDUP_REMOVED lines=11> */
[----:B---3--:R-:W-:-:S13]  /*00b0*/  FSETP.GT.AND P0, PT, R2, 32, PT ;  /* 0x420000000200780b */ /* 0x008fda0003f04000 */
[----:B------:R-:W-:-:S04]  /*00c0*/  VOTE.ANY P0, P0 ;  /* 0x0000000000ff7806 */ /* 0x000fc80000000100 */
[----:B------:R-:W-:-:S04]  /*00d0*/  SEL R0, RZ, 0x1, !P0 ;  /* 0x00000001ff007807 */ /* 0x000fc80004000000 */
[----:B------:R-:W-:-:S05]  /*00e0*/  I2FP.F32.U32 R7, R0 ;  /* 0x0000000000077245 */ /* 0x000fca0000201000 */
[----:B------:R-:W-:Y:S01]  /*00f0*/  STG.E desc[UR4][R4.64], R7 ;  /* 0x0000000704007986 */ /* 0x000fe2000c101904 */
[----:B------:R-:W-:Y:S05]  /*0100*/  EXIT ;  /* 0x000000000000794d */ /* 0x000fea0003800000 */
.L_x_53:
        /* <DEDUP_REMOVED lines=15> */
.L_x_63:


//--------------------- .text._Z11test_kernelPfS_i --------------------------
	.section	.text._Z11test_kernelPfS_i,"ax",@progbits
	.align	128
        .global         _Z11test_kernelPfS_i
        .type           _Z11test_kernelPfS_i,@function
        .size           _Z11test_kernelPfS_i,(.L_x_64 - _Z11test_kernelPfS_i)
        .other          _Z11test_kernelPfS_i,@"STO_CUDA_ENTRY STV_DEFAULT"
_Z11test_kernelPfS_i:
.text._Z11test_kernelPfS_i:
        /* <DEDUP_REMOVED lines=12> */
[----:B------:R-:W-:-:S04]  /*00c0*/  VOTE.ALL P0, P0 ;  /* 0x0000000000ff7806 */ /* 0x000fc80000000000 */
[----:B------:R-:W-:-:S04]  /*00d0*/  SEL R0, RZ, 0x1, !P0 ;  /* 0x00000001ff007807 */ /* 0x000fc80004000000 */
[----:B------:R-:W-:-:S05]  /*00e0*/  I2FP.F32.U32 R7, R0 ;  /* 0x0000000000077245 */ /* 0x000fca0000201000 */
[----:B------:R-:W-:Y:S01]  /*00f0*/  STG.E desc[UR4][R4.64], R7 ;  /* 0x0000000704007986 */ /* 0x000fe2000c101904 */
[----:B------:R-:W-:Y:S05]  /*0100*/  EXIT ;  /* 0x000000000000794d */ /* 0x000fea0003800000 */
.L_x_54:
        /* <DEDUP_REMOVED lines=15> */
.L_x_64:


//--------------------- .nv.shared.reserved.0     --------------------------
	.section	.nv.shared.reserved.0,"aw",@nobits
	.weak		__nv_reservedSMEM_offset_0_alias
	.size		__nv_reservedSMEM_offset_0_alias, 0, 64
	.other		__nv_reservedSMEM_offset_0_alias,@"STO_CUDA_RESERVED_SHARED STV_DEFAULT"
__nv_reservedSMEM_offset_0_alias:
	.zero		0
	.zero		64


//--------------------- .nv.shared._Z12test_kernel7PfS_i --------------------------
	.section	.nv.shared._Z12test_kernel7PfS_i,"aw",@nobits
	.sectionflags	@""
	.align	4
.nv.shared._Z12test_kernel7PfS_i:
	.zero		1152


//--------------------- .nv.constant0._Z13test_kernel10PfS_i --------------------------
	.section	.nv.constant0._Z13test_kernel10PfS_i,"a",@progbits
	.sectionflags	@""
	.align	4
.nv.constant0._Z13test_kernel10PfS_i:
	.zero		916


//--------------------- .nv.constant0._Z12test_kernel9PfS_i --------------------------
	.section	.nv.constant0._Z12test_kernel9PfS_i,"a",@progbits
	.sectionflags	@""
	.align	4
.nv.constant0._Z12test_kernel9PfS_i:
	.zero		916


//--------------------- .nv.constant0._Z12test_kernel8PfS_i --------------------------
	.section	.nv.constant0._Z12test_kernel8PfS_i,"a",@progbits
	.sectionflags	@""
	.align	4
.nv.constant0._Z12test_kernel8PfS_i:
	.zero		916


//--------------------- .nv.constant0._Z12test_kernel7PfS_i --------------------------
	.section	.nv.constant0._Z12test_kernel7PfS_i,"a",@progbits
	.sectionflags	@""
	.align	4
.nv.constant0._Z12test_kernel7PfS_i:
	.zero		916


//--------------------- .nv.constant0._Z12test_kernel6PfS_i --------------------------
	.section	.nv.constant0._Z12test_kernel6PfS_i,"a",@progbits
	.sectionflags	@""
	.align	4
.nv.constant0._Z12test_kernel6PfS_i:
	.zero		916


//--------------------- .nv.constant0._Z12test_kernel5PfS_i --------------------------
	.section	.nv.constant0._Z12test_kernel5PfS_i,"a",@progbits
	.sectionflags	@""
	.align	4
.nv.constant0._Z12test_kernel5PfS_i:
	.zero		916


//--------------------- .nv.constant0._Z12test_kernel4PfS_i --------------------------
	.section	.nv.constant0._Z12test_kernel4PfS_i,"a",@progbits
	.sectionflags	@""
	.align	4
.nv.constant0._Z12test_kernel4PfS_i:
	.zero		916


//--------------------- .nv.constant0._Z12test_kernel3PfS_i --------------------------
	.section	.nv.constant0._Z12test_kernel3PfS_i,"a",@progbits
	.sectionflags	@""
	.align	4
.nv.constant0._Z12test_kernel3PfS_i:
	.zero		916


//--------------------- .nv.constant0._Z12test_kernel2PfS_i --------------------------
	.section	.nv.constant0._Z12test_kernel2PfS_i,"a",@progbits
	.sectionflags	@""
	.align	4
.nv.constant0._Z12test_kernel2PfS_i:
	.zero		916


//--------------------- .nv.constant0._Z11test_kernelPfS_i --------------------------
	.section	.nv.constant0._Z11test_kernelPfS_i,"a",@progbits
	.sectionflags	@""
	.align	4
.nv.constant0._Z11test_kernelPfS_i:
	.zero		916


//--------------------- SYMBOLS --------------------------

	.type		.nv.reservedSmem.offset0,@object
	.size		.nv.reservedSmem.offset0,0x4
	.type		.nv.reservedSmem.cap,@object
	.size		.nv.reservedSmem.cap,0x4
